// auto-generated by cutlass_sweep.gemm — config: {"arch": "sm_90", "cluster_m": 1, "cluster_n": 1, "dtype": "e5m2", "dtype_b": "e4m3", "layout": "nt", "stages": 0, "tile_k": 128, "tile_m": 256, "tile_n": 64}
#include "cutlass/cutlass.h"
#include "cutlass/gemm/collective/collective_builder.hpp"
#include "cutlass/gemm/device/gemm_universal_adapter.h"
#include "cutlass/gemm/kernel/gemm_universal.hpp"
#include "cutlass/epilogue/collective/collective_builder.hpp"

using ElemA = cutlass::float_e5m2_t;
using ElemB = cutlass::float_e4m3_t;
using ElemCD = cutlass::float_e5m2_t;
using Acc  = float;
using TileShape    = cute::Shape<cute::_256, cute::_64, cute::_128>;
using ClusterShape = cute::Shape<cute::_1, cute::_1, cute::_1>;

using CollectiveEpilogue = typename cutlass::epilogue::collective::CollectiveBuilder<
    cutlass::arch::Sm90, cutlass::arch::OpClassTensorOp,
    TileShape, ClusterShape,
    cutlass::epilogue::collective::EpilogueTileAuto,
    Acc, Acc,
    ElemCD, cutlass::layout::RowMajor, 128 / cutlass::sizeof_bits<ElemCD>::value,
    ElemCD, cutlass::layout::RowMajor, 128 / cutlass::sizeof_bits<ElemCD>::value,
    cutlass::epilogue::collective::EpilogueScheduleAuto
  >::CollectiveOp;

using CollectiveMainloop = typename cutlass::gemm::collective::CollectiveBuilder<
    cutlass::arch::Sm90, cutlass::arch::OpClassTensorOp,
    ElemA, cutlass::layout::RowMajor, 128 / cutlass::sizeof_bits<ElemA>::value,
    ElemB, cutlass::layout::ColumnMajor, 128 / cutlass::sizeof_bits<ElemB>::value,
    Acc,
    TileShape, ClusterShape,
    cutlass::gemm::collective::StageCountAutoCarveout<static_cast<int>(sizeof(typename CollectiveEpilogue::SharedStorage))>,
    cutlass::gemm::collective::KernelScheduleAuto
  >::CollectiveOp;

using GemmKernel = cutlass::gemm::kernel::GemmUniversal<
    cute::Shape<int,int,int,int>,
    CollectiveMainloop,
    CollectiveEpilogue
>;
using Gemm = cutlass::gemm::device::GemmUniversalAdapter<GemmKernel>;

// Force the device kernel symbol into the cubin without needing a host main.
auto* _anchor = &cutlass::device_kernel<GemmKernel>;


// ===== COMPILED SASS (sm_90a) =====

	.target	sm_90a

	.elftype	@"ET_EXEC"


//--------------------- .note.nv.tkinfo           --------------------------
	.section	.note.nv.tkinfo,"",@"SHT_NOTE"
	.sectionflags	@"SHF_NOTE_NV_TKINFO"
	.tkinfo
        /*0018*/ 	.word	0x00000002
        /*0030*/ 	.string	""
        /*0030*/ 	.string	"ptxas"
        /*0030*/ 	.string	"Cuda compilation tools, release 13.0, V13.0.88"
        /*0030*/ 	.string	"Build cuda_13.0.r13.0/compiler.36424714_0"
        /*0030*/ 	.string	"-arch sm_90a -m 64 "



//--------------------- .note.nv.cuinfo           --------------------------
	.section	.note.nv.cuinfo,"",@"SHT_NOTE"
	.sectionflags	@"SHF_NOTE_NV_CUINFO"
        /*0018*/ 	.short	0x0002
        /*001a*/ 	.short	0x005a
        /*001c*/ 	.short	0x0082
	.zero		2


//--------------------- .nv.info                  --------------------------
	.section	.nv.info,"",@"SHT_CUDA_INFO"
	.align	4


	//----- nvinfo : EIATTR_REGCOUNT
	.align		4
        /*0000*/ 	.byte	0x04, 0x2f
        /*0002*/ 	.short	(.L_12 - .L_11)
	.align		4
.L_11:
        /*0004*/ 	.word	index@(_ZN7cutlass13device_kernelINS_4gemm6kernel13GemmUniversalIN4cute5tupleIJiiiiEEENS1_10collective13CollectiveMmaINS1_37MainloopSm90TmaGmmaWarpSpecializedFP8ILi5ENS5_IJNS4_1CILi1EEESB_SB_EEENS1_35KernelTmaWarpSpecializedCooperativeEEENS5_IJNSA_ILi256EEENSA_ILi64EEENSA_ILi128EEEEEENS_12float_e5m2_tENS5_IJlSB_lEEENS_12float_e4m3_tESK_NS4_8TiledMMAINS4_8MMA_AtomIJNS4_4SM904GMMA30MMA_64x64x32_F32E5M2E4M3_SS_TNILNSP_7ScaleInE1ELSR_1EEEEEENS4_6LayoutINS5_IJNSA_ILi2EEESB_SB_EEENS5_IJSB_NSA_ILi0EEESX_EEEEENS5_IJNS4_10UnderscoreES10_S10_EEEEENS4_13SM90_TMA_LOADENS4_14ComposedLayoutINS4_7SwizzleILi3ELi4ELi3EEENS4_18smem_ptr_flag_bitsILi8EEENSU_INS5_IJNSA_ILi8EEESH_EEENS5_IJSH_SB_EEEEEEEvNS4_8identityES13_S1D_vS1E_EENS_8epilogue10collective6detail29Sm90TmaWarpSpecializedAdapterINS1H_15DefaultEpilogueISJ_SK_SK_NS1G_6thread17LinearCombinationISJ_Li1EffLNS1L_9ScaleType4KindE0ELNS_15FloatRoundStyleE2ESJ_EENS1_15EpilogueDefaultEEEEEvvEEEEvNT_6ParamsE)
        /*0008*/ 	.word	0x000000a8


	//----- nvinfo : EIATTR_FRAME_SIZE
	.align		4
.L_12:
        /*000c*/ 	.byte	0x04, 0x11
        /*000e*/ 	.short	(.L_14 - .L_13)
	.align		4
.L_13:
        /*0010*/ 	.word	index@(_ZN7cutlass13device_kernelINS_4gemm6kernel13GemmUniversalIN4cute5tupleIJiiiiEEENS1_10collective13CollectiveMmaINS1_37MainloopSm90TmaGmmaWarpSpecializedFP8ILi5ENS5_IJNS4_1CILi1EEESB_SB_EEENS1_35KernelTmaWarpSpecializedCooperativeEEENS5_IJNSA_ILi256EEENSA_ILi64EEENSA_ILi128EEEEEENS_12float_e5m2_tENS5_IJlSB_lEEENS_12float_e4m3_tESK_NS4_8TiledMMAINS4_8MMA_AtomIJNS4_4SM904GMMA30MMA_64x64x32_F32E5M2E4M3_SS_TNILNSP_7ScaleInE1ELSR_1EEEEEENS4_6LayoutINS5_IJNSA_ILi2EEESB_SB_EEENS5_IJSB_NSA_ILi0EEESX_EEEEENS5_IJNS4_10UnderscoreES10_S10_EEEEENS4_13SM90_TMA_LOADENS4_14ComposedLayoutINS4_7SwizzleILi3ELi4ELi3EEENS4_18smem_ptr_flag_bitsILi8EEENSU_INS5_IJNSA_ILi8EEESH_EEENS5_IJSH_SB_EEEEEEEvNS4_8identityES13_S1D_vS1E_EENS_8epilogue10collective6detail29Sm90TmaWarpSpecializedAdapterINS1H_15DefaultEpilogueISJ_SK_SK_NS1G_6thread17LinearCombinationISJ_Li1EffLNS1L_9ScaleType4KindE0ELNS_15FloatRoundStyleE2ESJ_EENS1_15EpilogueDefaultEEEEEvvEEEEvNT_6ParamsE)
        /*0014*/ 	.word	0x00000000


	//----- nvinfo : EIATTR_MIN_STACK_SIZE
	.align		4
.L_14:
        /*0018*/ 	.byte	0x04, 0x12
        /*001a*/ 	.short	(.L_16 - .L_15)
	.align		4
.L_15:
        /*001c*/ 	.word	index@(_ZN7cutlass13device_kernelINS_4gemm6kernel13GemmUniversalIN4cute5tupleIJiiiiEEENS1_10collective13CollectiveMmaINS1_37MainloopSm90TmaGmmaWarpSpecializedFP8ILi5ENS5_IJNS4_1CILi1EEESB_SB_EEENS1_35KernelTmaWarpSpecializedCooperativeEEENS5_IJNSA_ILi256EEENSA_ILi64EEENSA_ILi128EEEEEENS_12float_e5m2_tENS5_IJlSB_lEEENS_12float_e4m3_tESK_NS4_8TiledMMAINS4_8MMA_AtomIJNS4_4SM904GMMA30MMA_64x64x32_F32E5M2E4M3_SS_TNILNSP_7ScaleInE1ELSR_1EEEEEENS4_6LayoutINS5_IJNSA_ILi2EEESB_SB_EEENS5_IJSB_NSA_ILi0EEESX_EEEEENS5_IJNS4_10UnderscoreES10_S10_EEEEENS4_13SM90_TMA_LOADENS4_14ComposedLayoutINS4_7SwizzleILi3ELi4ELi3EEENS4_18smem_ptr_flag_bitsILi8EEENSU_INS5_IJNSA_ILi8EEESH_EEENS5_IJSH_SB_EEEEEEEvNS4_8identityES13_S1D_vS1E_EENS_8epilogue10collective6detail29Sm90TmaWarpSpecializedAdapterINS1H_15DefaultEpilogueISJ_SK_SK_NS1G_6thread17LinearCombinationISJ_Li1EffLNS1L_9ScaleType4KindE0ELNS_15FloatRoundStyleE2ESJ_EENS1_15EpilogueDefaultEEEEEvvEEEEvNT_6ParamsE)
        /*0020*/ 	.word	0x00000000
.L_16:


//--------------------- .nv.compat                --------------------------
	.section	.nv.compat,"",@"SHT_CUDA_COMPAT_INFO"
	.align	4
        /*0000*/ 	.byte	0x02, 0x09, 0x01, 0x00, 0x02, 0x02, 0x04, 0x00, 0x02, 0x05, 0x05, 0x00, 0x03, 0x07, 0x01, 0x01
        /*0010*/ 	.byte	0x02, 0x03, 0x01, 0x00, 0x02, 0x06, 0x01, 0x00, 0x04, 0x0b, 0x08, 0x00, 0x00, 0x00, 0x00, 0x00
        /*0020*/ 	.byte	0x00, 0x00, 0x00, 0x00


//--------------------- .nv.info._ZN7cutlass13device_kernelINS_4gemm6kernel13GemmUniversalIN4cute5tupleIJiiiiEEENS1_10collective13CollectiveMmaINS1_37MainloopSm90TmaGmmaWarpSpecializedFP8ILi5ENS5_IJNS4_1CILi1EEESB_SB_EEENS1_35KernelTmaWarpSpecializedCooperativeEEENS5_IJNSA_ILi256EEENSA_ILi64EEENSA_ILi128EEEEEENS_12float_e5m2_tENS5_IJlSB_lEEENS_12float_e4m3_tESK_NS4_8TiledMMAINS4_8MMA_AtomIJNS4_4SM904GMMA30MMA_64x64x32_F32E5M2E4M3_SS_TNILNSP_7ScaleInE1ELSR_1EEEEEENS4_6LayoutINS5_IJNSA_ILi2EEESB_SB_EEENS5_IJSB_NSA_ILi0EEESX_EEEEENS5_IJNS4_10UnderscoreES10_S10_EEEEENS4_13SM90_TMA_LOADENS4_14ComposedLayoutINS4_7SwizzleILi3ELi4ELi3EEENS4_18smem_ptr_flag_bitsILi8EEENSU_INS5_IJNSA_ILi8EEESH_EEENS5_IJSH_SB_EEEEEEEvNS4_8identityES13_S1D_vS1E_EENS_8epilogue10collective6detail29Sm90TmaWarpSpecializedAdapterINS1H_15DefaultEpilogueISJ_SK_SK_NS1G_6thread17LinearCombinationISJ_Li1EffLNS1L_9ScaleType4KindE0ELNS_15FloatRoundStyleE2ESJ_EENS1_15EpilogueDefaultEEEEEvvEEEEvNT_6ParamsE --------------------------
	.section	.nv.info._ZN7cutlass13device_kernelINS_4gemm6kernel13GemmUniversalIN4cute5tupleIJiiiiEEENS1_10collective13CollectiveMmaINS1_37MainloopSm90TmaGmmaWarpSpecializedFP8ILi5ENS5_IJNS4_1CILi1EEESB_SB_EEENS1_35KernelTmaWarpSpecializedCooperativeEEENS5_IJNSA_ILi256EEENSA_ILi64EEENSA_ILi128EEEEEENS_12float_e5m2_tENS5_IJlSB_lEEENS_12float_e4m3_tESK_NS4_8TiledMMAINS4_8MMA_AtomIJNS4_4SM904GMMA30MMA_64x64x32_F32E5M2E4M3_SS_TNILNSP_7ScaleInE1ELSR_1EEEEEENS4_6LayoutINS5_IJNSA_ILi2EEESB_SB_EEENS5_IJSB_NSA_ILi0EEESX_EEEEENS5_IJNS4_10UnderscoreES10_S10_EEEEENS4_13SM90_TMA_LOADENS4_14ComposedLayoutINS4_7SwizzleILi3ELi4ELi3EEENS4_18smem_ptr_flag_bitsILi8EEENSU_INS5_IJNSA_ILi8EEESH_EEENS5_IJSH_SB_EEEEEEEvNS4_8identityES13_S1D_vS1E_EENS_8epilogue10collective6detail29Sm90TmaWarpSpecializedAdapterINS1H_15DefaultEpilogueISJ_SK_SK_NS1G_6thread17LinearCombinationISJ_Li1EffLNS1L_9ScaleType4KindE0ELNS_15FloatRoundStyleE2ESJ_EENS1_15EpilogueDefaultEEEEEvvEEEEvNT_6ParamsE,"",@"SHT_CUDA_INFO"
	.sectionflags	@""
	.align	4


	//----- nvinfo : EIATTR_CUDA_API_VERSION
	.align		4
        /*0000*/ 	.byte	0x04, 0x37
        /*0002*/ 	.short	(.L_18 - .L_17)
.L_17:
        /*0004*/ 	.word	0x00000082


	//----- nvinfo : EIATTR_KPARAM_INFO
	.align		4
.L_18:
        /*0008*/ 	.byte	0x04, 0x17
        /*000a*/ 	.short	(.L_20 - .L_19)
.L_19:
        /*000c*/ 	.word	0x00000000
        /*0010*/ 	.short	0x0000
        /*0012*/ 	.short	0x0070
        /*0014*/ 	.byte	0x00, 0xf0, 0x01, 0x10


	//----- nvinfo : EIATTR_SPARSE_MMA_MASK
	.align		4
.L_20:
        /*0018*/ 	.byte	0x03, 0x50
        /*001a*/ 	.short	0x0000


	//----- nvinfo : EIATTR_MAXREG_COUNT
	.align		4
        /*001c*/ 	.byte	0x03, 0x1b
        /*001e*/ 	.short	0x00a8


	//----- nvinfo : EIATTR_NUM_BARRIERS
	.align		4
        /*0020*/ 	.byte	0x02, 0x4c
        /*0022*/ 	.byte	0x01
	.zero		1


	//----- nvinfo : EIATTR_MERCURY_ISA_VERSION
	.align		4
        /*0024*/ 	.byte	0x03, 0x5f
        /*0026*/ 	.short	0x0101


	//----- nvinfo : EIATTR_INT_WARP_WIDE_INSTR_OFFSETS
	.align		4
        /*0028*/ 	.byte	0x04, 0x31
        /*002a*/ 	.short	(.L_22 - .L_21)


	//   ....[0]....
.L_21:
        /*002c*/ 	.word	0x000003f0


	//   ....[1]....
        /*0030*/ 	.word	0x00000400


	//   ....[2]....
        /*0034*/ 	.word	0x000004f0


	//----- nvinfo : EIATTR_COOP_GROUP_MASK_REGIDS
	.align		4
.L_22:
        /*0038*/ 	.byte	0x04, 0x29
        /*003a*/ 	.short	(.L_24 - .L_23)


	//   ....[0]....
.L_23:
        /*003c*/ 	.word	0xffffffff


	//   ....[1]....
        /*0040*/ 	.word	0xffffffff


	//   ....[2]....
        /*0044*/ 	.word	0xffffffff


	//   ....[3]....
        /*0048*/ 	.word	0xffffffff


	//   ....[4]....
        /*004c*/ 	.word	0xffffffff


	//----- nvinfo : EIATTR_COOP_GROUP_INSTR_OFFSETS
	.align		4
.L_24:
        /*0050*/ 	.byte	0x04, 0x28
        /*0052*/ 	.short	(.L_26 - .L_25)


	//   ....[0]....
.L_25:
        /*0054*/ 	.word	0x00000060


	//   ....[1]....
        /*0058*/ 	.word	0x00000070


	//   ....[2]....
        /*005c*/ 	.word	0x00000130


	//   ....[3]....
        /*0060*/ 	.word	0x000002e0


	//   ....[4]....
        /*0064*/ 	.word	0x00000fe0


	//----- nvinfo : EIATTR_REG_RECONFIG
	.align		4
.L_26:
        /*0068*/ 	.byte	0x01, 0x54
	.zero		2


	//----- nvinfo : EIATTR_MBARRIER_INSTR_OFFSETS
	.align		4
        /*006c*/ 	.byte	0x04, 0x39
        /*006e*/ 	.short	(.L_28 - .L_27)


	//   ....[0]....
.L_27:
        /*0070*/ 	.word	0x00000230
        /*0074*/ 	.word	0x000000ff
        /*0078*/ 	.word	0x00000000
        /*007c*/ 	.short	0x0100
        /*007e*/ 	.byte	0x08
	.zero		1


	//   ....[1]....
        /*0080*/ 	.word	0x00000240
        /*0084*/ 	.word	0x000000ff
        /*0088*/ 	.word	0x00000028
        /*008c*/ 	.short	0x0100
        /*008e*/ 	.byte	0x08
	.zero		1


	//   ....[2]....
        /*0090*/ 	.word	0x00000250
        /*0094*/ 	.word	0x000000ff
        /*0098*/ 	.word	0x00000008
        /*009c*/ 	.short	0x0100
        /*009e*/ 	.byte	0x08
	.zero		1


	//   ....[3]....
        /*00a0*/ 	.word	0x00000260
        /*00a4*/ 	.word	0x000000ff
        /*00a8*/ 	.word	0x00000030
        /*00ac*/ 	.short	0x0100
        /*00ae*/ 	.byte	0x08
	.zero		1


	//   ....[4]....
        /*00b0*/ 	.word	0x00000270
        /*00b4*/ 	.word	0x000000ff
        /*00b8*/ 	.word	0x00000010
        /*00bc*/ 	.short	0x0100
        /*00be*/ 	.byte	0x08
	.zero		1


	//   ....[5]....
        /*00c0*/ 	.word	0x00000280
        /*00c4*/ 	.word	0x000000ff
        /*00c8*/ 	.word	0x00000038
        /*00cc*/ 	.short	0x0100
        /*00ce*/ 	.byte	0x08
	.zero		1


	//   ....[6]....
        /*00d0*/ 	.word	0x00000290
        /*00d4*/ 	.word	0x000000ff
        /*00d8*/ 	.word	0x00000018
        /*00dc*/ 	.short	0x0100
        /*00de*/ 	.byte	0x08
	.zero		1


	//   ....[7]....
        /*00e0*/ 	.word	0x000002a0
        /*00e4*/ 	.word	0x000000ff
        /*00e8*/ 	.word	0x00000040
        /*00ec*/ 	.short	0x0100
        /*00ee*/ 	.byte	0x08
	.zero		1


	//   ....[8]....
        /*00f0*/ 	.word	0x000002b0
        /*00f4*/ 	.word	0x000000ff
        /*00f8*/ 	.word	0x00000020
        /*00fc*/ 	.short	0x0100
        /*00fe*/ 	.byte	0x08
	.zero		1


	//   ....[9]....
        /*0100*/ 	.word	0x000002c0
        /*0104*/ 	.word	0x000000ff
        /*0108*/ 	.word	0x00000048
        /*010c*/ 	.short	0x0100
        /*010e*/ 	.byte	0x08
	.zero		1


	//   ....[10]....
        /*0110*/ 	.word	0x00000540
        /*0114*/ 	.word	0x000000ff
        /*0118*/ 	.word	0x00000060
        /*011c*/ 	.short	0x0100
        /*011e*/ 	.byte	0x06
	.zero		1


	//   ....[11]....
        /*0120*/ 	.word	0x000005a0
        /*0124*/ 	.word	0x000000ff
        /*0128*/ 	.word	0x00000068
        /*012c*/ 	.short	0x0100
        /*012e*/ 	.byte	0x06
	.zero		1


	//   ....[12]....
        /*0130*/ 	.word	0x00001510
        /*0134*/ 	.word	0x000000ff
        /*0138*/ 	.word	0x00000000
        /*013c*/ 	.short	0x010a
        /*013e*/ 	.byte	0x06
	.zero		1


	//   ....[13]....
        /*0140*/ 	.word	0x00001550
        /*0144*/ 	.word	0x000000ff
        /*0148*/ 	.word	0x00000000
        /*014c*/ 	.short	0x010a
        /*014e*/ 	.byte	0x06
	.zero		1


	//   ....[14]....
        /*0150*/ 	.word	0x00002040
        /*0154*/ 	.word	0x000000ff
        /*0158*/ 	.word	0x00000000
        /*015c*/ 	.short	0x010a
        /*015e*/ 	.byte	0x0e
	.zero		1


	//   ....[15]....
        /*0160*/ 	.word	0x00002080
        /*0164*/ 	.word	0x000000ff
        /*0168*/ 	.word	0x00000000
        /*016c*/ 	.short	0x010a
        /*016e*/ 	.byte	0x0e
	.zero		1


	//   ....[16]....
        /*0170*/ 	.word	0x00002870
        /*0174*/ 	.word	0x000000ff
        /*0178*/ 	.word	0x00000000
        /*017c*/ 	.short	0x0101
        /*017e*/ 	.byte	0x08
	.zero		1


	//   ....[17]....
        /*0180*/ 	.word	0x00002ec0
        /*0184*/ 	.word	0x000000ff
        /*0188*/ 	.word	0x00000000
        /*018c*/ 	.short	0x0101
        /*018e*/ 	.byte	0x08
	.zero		1


	//   ....[18]....
        /*0190*/ 	.word	0x000089d0
        /*0194*/ 	.word	0x00000013
        /*0198*/ 	.word	0x00000028
        /*019c*/ 	.short	0x010a
        /*019e*/ 	.byte	0x3f
	.zero		1


	//   ....[19]....
        /*01a0*/ 	.word	0x00008d70
        /*01a4*/ 	.word	0x00000008
        /*01a8*/ 	.word	0x00000068
        /*01ac*/ 	.short	0x0101
        /*01ae*/ 	.byte	0x3f
	.zero		1


	//   ....[20]....
        /*01b0*/ 	.word	0x00009480
        /*01b4*/ 	.word	0x00000006
        /*01b8*/ 	.word	0x00000000
        /*01bc*/ 	.short	0x010a
        /*01be*/ 	.byte	0x3f
	.zero		1


	//   ....[21]....
        /*01c0*/ 	.word	0x00009500
        /*01c4*/ 	.word	0x00000007
        /*01c8*/ 	.word	0x00000000
        /*01cc*/ 	.short	0x010a
        /*01ce*/ 	.byte	0x3f
	.zero		1


	//   ....[22]....
        /*01d0*/ 	.word	0x00009590
        /*01d4*/ 	.word	0x0000000a
        /*01d8*/ 	.word	0x00000000
        /*01dc*/ 	.short	0x010a
        /*01de*/ 	.byte	0x3f
	.zero		1


	//   ....[23]....
        /*01e0*/ 	.word	0x00009620
        /*01e4*/ 	.word	0x0000000b
        /*01e8*/ 	.word	0x00000000
        /*01ec*/ 	.short	0x010a
        /*01ee*/ 	.byte	0x3f
	.zero		1


	//   ....[24]....
        /*01f0*/ 	.word	0x000096b0
        /*01f4*/ 	.word	0x00000003
        /*01f8*/ 	.word	0x00000000
        /*01fc*/ 	.short	0x010a
        /*01fe*/ 	.byte	0x3f
	.zero		1


	//   ....[25]....
        /*0200*/ 	.word	0x00009720
        /*0204*/ 	.word	0x0000000b
        /*0208*/ 	.word	0x00000000
        /*020c*/ 	.short	0x010a
        /*020e*/ 	.byte	0x3f
	.zero		1


	//   ....[26]....
        /*0210*/ 	.word	0x00009780
        /*0214*/ 	.word	0x0000000c
        /*0218*/ 	.word	0x00000000
        /*021c*/ 	.short	0x010a
        /*021e*/ 	.byte	0x3f
	.zero		1


	//   ....[27]....
        /*0220*/ 	.word	0x00009850
        /*0224*/ 	.word	0x00000013
        /*0228*/ 	.word	0x00000028
        /*022c*/ 	.short	0x010a
        /*022e*/ 	.byte	0x3f
	.zero		1


	//   ....[28]....
        /*0230*/ 	.word	0x00009930
        /*0234*/ 	.word	0x00000006
        /*0238*/ 	.word	0x00000000
        /*023c*/ 	.short	0x010a
        /*023e*/ 	.byte	0x3f
	.zero		1


	//   ....[29]....
        /*0240*/ 	.word	0x00009980
        /*0244*/ 	.word	0x00000007
        /*0248*/ 	.word	0x00000000
        /*024c*/ 	.short	0x010a
        /*024e*/ 	.byte	0x3f
	.zero		1


	//   ....[30]....
        /*0250*/ 	.word	0x000099d0
        /*0254*/ 	.word	0x0000000a
        /*0258*/ 	.word	0x00000000
        /*025c*/ 	.short	0x010a
        /*025e*/ 	.byte	0x3f
	.zero		1


	//   ....[31]....
        /*0260*/ 	.word	0x00009a20
        /*0264*/ 	.word	0x0000000b
        /*0268*/ 	.word	0x00000000
        /*026c*/ 	.short	0x010a
        /*026e*/ 	.byte	0x3f
	.zero		1


	//----- nvinfo : EIATTR_NUM_MBARRIERS
	.align		4
.L_28:
        /*0270*/ 	.byte	0x03, 0x38
        /*0272*/ 	.short	0x000c


	//----- nvinfo : EIATTR_EXIT_INSTR_OFFSETS
	.align		4
        /*0274*/ 	.byte	0x04, 0x1c
        /*0276*/ 	.short	(.L_30 - .L_29)


	//   ....[0]....
.L_29:
        /*0278*/ 	.word	0x000005f0


	//   ....[1]....
        /*027c*/ 	.word	0x00000eb0


	//   ....[2]....
        /*0280*/ 	.word	0x00008040


	//   ....[3]....
        /*0284*/ 	.word	0x00008670


	//   ....[4]....
        /*0288*/ 	.word	0x00009700


	//----- nvinfo : EIATTR_MAX_THREADS
	.align		4
.L_30:
        /*028c*/ 	.byte	0x04, 0x05
        /*028e*/ 	.short	(.L_32 - .L_31)
.L_31:
        /*0290*/ 	.word	0x00000180
        /*0294*/ 	.word	0x00000001
        /*0298*/ 	.word	0x00000001


	//----- nvinfo : EIATTR_CRS_STACK_SIZE
	.align		4
.L_32:
        /*029c*/ 	.byte	0x04, 0x1e
        /*029e*/ 	.short	(.L_34 - .L_33)
.L_33:
        /*02a0*/ 	.word	0x00000000


	//----- nvinfo : EIATTR_CBANK_PARAM_SIZE
	.align		4
.L_34:
        /*02a4*/ 	.byte	0x03, 0x19
        /*02a6*/ 	.short	0x0470


	//----- nvinfo : EIATTR_PARAM_CBANK
	.align		4
        /*02a8*/ 	.byte	0x04, 0x0a
        /*02aa*/ 	.short	(.L_36 - .L_35)
	.align		4
.L_35:
        /*02ac*/ 	.word	index@(.nv.constant0._ZN7cutlass13device_kernelINS_4gemm6kernel13GemmUniversalIN4cute5tupleIJiiiiEEENS1_10collective13CollectiveMmaINS1_37MainloopSm90TmaGmmaWarpSpecializedFP8ILi5ENS5_IJNS4_1CILi1EEESB_SB_EEENS1_35KernelTmaWarpSpecializedCooperativeEEENS5_IJNSA_ILi256EEENSA_ILi64EEENSA_ILi128EEEEEENS_12float_e5m2_tENS5_IJlSB_lEEENS_12float_e4m3_tESK_NS4_8TiledMMAINS4_8MMA_AtomIJNS4_4SM904GMMA30MMA_64x64x32_F32E5M2E4M3_SS_TNILNSP_7ScaleInE1ELSR_1EEEEEENS4_6LayoutINS5_IJNSA_ILi2EEESB_SB_EEENS5_IJSB_NSA_ILi0EEESX_EEEEENS5_IJNS4_10UnderscoreES10_S10_EEEEENS4_13SM90_TMA_LOADENS4_14ComposedLayoutINS4_7SwizzleILi3ELi4ELi3EEENS4_18smem_ptr_flag_bitsILi8EEENSU_INS5_IJNSA_ILi8EEESH_EEENS5_IJSH_SB_EEEEEEEvNS4_8identityES13_S1D_vS1E_EENS_8epilogue10collective6detail29Sm90TmaWarpSpecializedAdapterINS1H_15DefaultEpilogueISJ_SK_SK_NS1G_6thread17LinearCombinationISJ_Li1EffLNS1L_9ScaleType4KindE0ELNS_15FloatRoundStyleE2ESJ_EENS1_15EpilogueDefaultEEEEEvvEEEEvNT_6ParamsE)
        /*02b0*/ 	.short	0x0210
        /*02b2*/ 	.short	0x0470


	//----- nvinfo : EIATTR_SW_WAR
	.align		4
.L_36:
        /*02b4*/ 	.byte	0x04, 0x36
        /*02b6*/ 	.short	(.L_38 - .L_37)
.L_37:
        /*02b8*/ 	.word	0x00000008
.L_38:


//--------------------- .nv.callgraph             --------------------------
	.section	.nv.callgraph,"",@"SHT_CUDA_CALLGRAPH"
	.align	4
	.sectionentsize	8
	.align		4
        /*0000*/ 	.word	0x00000000
	.align		4
        /*0004*/ 	.word	0xffffffff
	.align		4
        /*0008*/ 	.word	0x00000000
	.align		4
        /*000c*/ 	.word	0xfffffffe
	.align		4
        /*0010*/ 	.word	0x00000000
	.align		4
        /*0014*/ 	.word	0xfffffffd
	.align		4
        /*0018*/ 	.word	0x00000000
	.align		4
        /*001c*/ 	.word	0xfffffffc


//--------------------- .nv.constant4             --------------------------
	.section	.nv.constant4,"a",@progbits
	.align	8
	.align		8
.nv.constant4:
        /*0000*/ 	.dword	_ZN40_INTERNAL_ceaf93ff_4_k_cu_3821df1a_288734cuda3std3__45__cpo5beginE
	.align		8
        /*0008*/ 	.dword	_ZN40_INTERNAL_ceaf93ff_4_k_cu_3821df1a_288734cuda3std3__45__cpo3endE
	.align		8
        /*0010*/ 	.dword	_ZN40_INTERNAL_ceaf93ff_4_k_cu_3821df1a_288734cuda3std3__45__cpo6cbeginE
	.align		8
        /*0018*/ 	.dword	_ZN40_INTERNAL_ceaf93ff_4_k_cu_3821df1a_288734cuda3std3__45__cpo4cendE
	.align		8
        /*0020*/ 	.dword	_ZN40_INTERNAL_ceaf93ff_4_k_cu_3821df1a_288734cuda3std3__442_GLOBAL__N__ceaf93ff_4_k_cu_3821df1a_288736ignoreE
	.align		8
        /*0028*/ 	.dword	_ZN40_INTERNAL_ceaf93ff_4_k_cu_3821df1a_288734cuda3std3__419piecewise_constructE
	.align		8
        /*0030*/ 	.dword	_ZN40_INTERNAL_ceaf93ff_4_k_cu_3821df1a_288734cuda3std3__48in_placeE
	.align		8
        /*0038*/ 	.dword	_ZN40_INTERNAL_ceaf93ff_4_k_cu_3821df1a_288734cuda3std6ranges3__45__cpo4swapE
	.align		8
        /*0040*/ 	.dword	_ZN40_INTERNAL_ceaf93ff_4_k_cu_3821df1a_288734cuda3std6ranges3__45__cpo9iter_moveE
	.align		8
        /*0048*/ 	.dword	_ZN40_INTERNAL_ceaf93ff_4_k_cu_3821df1a_288734cute7productE
	.align		8
        /*0050*/ 	.dword	_ZN40_INTERNAL_ceaf93ff_4_k_cu_3821df1a_288734cute1_E


//--------------------- .text._ZN7cutlass13device_kernelINS_4gemm6kernel13GemmUniversalIN4cute5tupleIJiiiiEEENS1_10collective13CollectiveMmaINS1_37MainloopSm90TmaGmmaWarpSpecializedFP8ILi5ENS5_IJNS4_1CILi1EEESB_SB_EEENS1_35KernelTmaWarpSpecializedCooperativeEEENS5_IJNSA_ILi256EEENSA_ILi64EEENSA_ILi128EEEEEENS_12float_e5m2_tENS5_IJlSB_lEEENS_12float_e4m3_tESK_NS4_8TiledMMAINS4_8MMA_AtomIJNS4_4SM904GMMA30MMA_64x64x32_F32E5M2E4M3_SS_TNILNSP_7ScaleInE1ELSR_1EEEEEENS4_6LayoutINS5_IJNSA_ILi2EEESB_SB_EEENS5_IJSB_NSA_ILi0EEESX_EEEEENS5_IJNS4_10UnderscoreES10_S10_EEEEENS4_13SM90_TMA_LOADENS4_14ComposedLayoutINS4_7SwizzleILi3ELi4ELi3EEENS4_18smem_ptr_flag_bitsILi8EEENSU_INS5_IJNSA_ILi8EEESH_EEENS5_IJSH_SB_EEEEEEEvNS4_8identityES13_S1D_vS1E_EENS_8epilogue10collective6detail29Sm90TmaWarpSpecializedAdapterINS1H_15DefaultEpilogueISJ_SK_SK_NS1G_6thread17LinearCombinationISJ_Li1EffLNS1L_9ScaleType4KindE0ELNS_15FloatRoundStyleE2ESJ_EENS1_15EpilogueDefaultEEEEEvvEEEEvNT_6ParamsE --------------------------
	.section	.text._ZN7cutlass13device_kernelINS_4gemm6kernel13GemmUniversalIN4cute5tupleIJiiiiEEENS1_10collective13CollectiveMmaINS1_37MainloopSm90TmaGmmaWarpSpecializedFP8ILi5ENS5_IJNS4_1CILi1EEESB_SB_EEENS1_35KernelTmaWarpSpecializedCooperativeEEENS5_IJNSA_ILi256EEENSA_ILi64EEENSA_ILi128EEEEEENS_12float_e5m2_tENS5_IJlSB_lEEENS_12float_e4m3_tESK_NS4_8TiledMMAINS4_8MMA_AtomIJNS4_4SM904GMMA30MMA_64x64x32_F32E5M2E4M3_SS_TNILNSP_7ScaleInE1ELSR_1EEEEEENS4_6LayoutINS5_IJNSA_ILi2EEESB_SB_EEENS5_IJSB_NSA_ILi0EEESX_EEEEENS5_IJNS4_10UnderscoreES10_S10_EEEEENS4_13SM90_TMA_LOADENS4_14ComposedLayoutINS4_7SwizzleILi3ELi4ELi3EEENS4_18smem_ptr_flag_bitsILi8EEENSU_INS5_IJNSA_ILi8EEESH_EEENS5_IJSH_SB_EEEEEEEvNS4_8identityES13_S1D_vS1E_EENS_8epilogue10collective6detail29Sm90TmaWarpSpecializedAdapterINS1H_15DefaultEpilogueISJ_SK_SK_NS1G_6thread17LinearCombinationISJ_Li1EffLNS1L_9ScaleType4KindE0ELNS_15FloatRoundStyleE2ESJ_EENS1_15EpilogueDefaultEEEEEvvEEEEvNT_6ParamsE,"ax",@progbits
	.align	128
.text._ZN7cutlass13device_kernelINS_4gemm6kernel13GemmUniversalIN4cute5tupleIJiiiiEEENS1_10collective13CollectiveMmaINS1_37MainloopSm90TmaGmmaWarpSpecializedFP8ILi5ENS5_IJNS4_1CILi1EEESB_SB_EEENS1_35KernelTmaWarpSpecializedCooperativeEEENS5_IJNSA_ILi256EEENSA_ILi64EEENSA_ILi128EEEEEENS_12float_e5m2_tENS5_IJlSB_lEEENS_12float_e4m3_tESK_NS4_8TiledMMAINS4_8MMA_AtomIJNS4_4SM904GMMA30MMA_64x64x32_F32E5M2E4M3_SS_TNILNSP_7ScaleInE1ELSR_1EEEEEENS4_6LayoutINS5_IJNSA_ILi2EEESB_SB_EEENS5_IJSB_NSA_ILi0EEESX_EEEEENS5_IJNS4_10UnderscoreES10_S10_EEEEENS4_13SM90_TMA_LOADENS4_14ComposedLayoutINS4_7SwizzleILi3ELi4ELi3EEENS4_18smem_ptr_flag_bitsILi8EEENSU_INS5_IJNSA_ILi8EEESH_EEENS5_IJSH_SB_EEEEEEEvNS4_8identityES13_S1D_vS1E_EENS_8epilogue10collective6detail29Sm90TmaWarpSpecializedAdapterINS1H_15DefaultEpilogueISJ_SK_SK_NS1G_6thread17LinearCombinationISJ_Li1EffLNS1L_9ScaleType4KindE0ELNS_15FloatRoundStyleE2ESJ_EENS1_15EpilogueDefaultEEEEEvvEEEEvNT_6ParamsE:
        .type           _ZN7cutlass13device_kernelINS_4gemm6kernel13GemmUniversalIN4cute5tupleIJiiiiEEENS1_10collective13CollectiveMmaINS1_37MainloopSm90TmaGmmaWarpSpecializedFP8ILi5ENS5_IJNS4_1CILi1EEESB_SB_EEENS1_35KernelTmaWarpSpecializedCooperativeEEENS5_IJNSA_ILi256EEENSA_ILi64EEENSA_ILi128EEEEEENS_12float_e5m2_tENS5_IJlSB_lEEENS_12float_e4m3_tESK_NS4_8TiledMMAINS4_8MMA_AtomIJNS4_4SM904GMMA30MMA_64x64x32_F32E5M2E4M3_SS_TNILNSP_7ScaleInE1ELSR_1EEEEEENS4_6LayoutINS5_IJNSA_ILi2EEESB_SB_EEENS5_IJSB_NSA_ILi0EEESX_EEEEENS5_IJNS4_10UnderscoreES10_S10_EEEEENS4_13SM90_TMA_LOADENS4_14ComposedLayoutINS4_7SwizzleILi3ELi4ELi3EEENS4_18smem_ptr_flag_bitsILi8EEENSU_INS5_IJNSA_ILi8EEESH_EEENS5_IJSH_SB_EEEEEEEvNS4_8identityES13_S1D_vS1E_EENS_8epilogue10collective6detail29Sm90TmaWarpSpecializedAdapterINS1H_15DefaultEpilogueISJ_SK_SK_NS1G_6thread17LinearCombinationISJ_Li1EffLNS1L_9ScaleType4KindE0ELNS_15FloatRoundStyleE2ESJ_EENS1_15EpilogueDefaultEEEEEvvEEEEvNT_6ParamsE,@function
        .size           _ZN7cutlass13device_kernelINS_4gemm6kernel13GemmUniversalIN4cute5tupleIJiiiiEEENS1_10collective13CollectiveMmaINS1_37MainloopSm90TmaGmmaWarpSpecializedFP8ILi5ENS5_IJNS4_1CILi1EEESB_SB_EEENS1_35KernelTmaWarpSpecializedCooperativeEEENS5_IJNSA_ILi256EEENSA_ILi64EEENSA_ILi128EEEEEENS_12float_e5m2_tENS5_IJlSB_lEEENS_12float_e4m3_tESK_NS4_8TiledMMAINS4_8MMA_AtomIJNS4_4SM904GMMA30MMA_64x64x32_F32E5M2E4M3_SS_TNILNSP_7ScaleInE1ELSR_1EEEEEENS4_6LayoutINS5_IJNSA_ILi2EEESB_SB_EEENS5_IJSB_NSA_ILi0EEESX_EEEEENS5_IJNS4_10UnderscoreES10_S10_EEEEENS4_13SM90_TMA_LOADENS4_14ComposedLayoutINS4_7SwizzleILi3ELi4ELi3EEENS4_18smem_ptr_flag_bitsILi8EEENSU_INS5_IJNSA_ILi8EEESH_EEENS5_IJSH_SB_EEEEEEEvNS4_8identityES13_S1D_vS1E_EENS_8epilogue10collective6detail29Sm90TmaWarpSpecializedAdapterINS1H_15DefaultEpilogueISJ_SK_SK_NS1G_6thread17LinearCombinationISJ_Li1EffLNS1L_9ScaleType4KindE0ELNS_15FloatRoundStyleE2ESJ_EENS1_15EpilogueDefaultEEEEEvvEEEEvNT_6ParamsE,(.L_x_203 - _ZN7cutlass13device_kernelINS_4gemm6kernel13GemmUniversalIN4cute5tupleIJiiiiEEENS1_10collective13CollectiveMmaINS1_37MainloopSm90TmaGmmaWarpSpecializedFP8ILi5ENS5_IJNS4_1CILi1EEESB_SB_EEENS1_35KernelTmaWarpSpecializedCooperativeEEENS5_IJNSA_ILi256EEENSA_ILi64EEENSA_ILi128EEEEEENS_12float_e5m2_tENS5_IJlSB_lEEENS_12float_e4m3_tESK_NS4_8TiledMMAINS4_8MMA_AtomIJNS4_4SM904GMMA30MMA_64x64x32_F32E5M2E4M3_SS_TNILNSP_7ScaleInE1ELSR_1EEEEEENS4_6LayoutINS5_IJNSA_ILi2EEESB_SB_EEENS5_IJSB_NSA_ILi0EEESX_EEEEENS5_IJNS4_10UnderscoreES10_S10_EEEEENS4_13SM90_TMA_LOADENS4_14ComposedLayoutINS4_7SwizzleILi3ELi4ELi3EEENS4_18smem_ptr_flag_bitsILi8EEENSU_INS5_IJNSA_ILi8EEESH_EEENS5_IJSH_SB_EEEEEEEvNS4_8identityES13_S1D_vS1E_EENS_8epilogue10collective6detail29Sm90TmaWarpSpecializedAdapterINS1H_15DefaultEpilogueISJ_SK_SK_NS1G_6thread17LinearCombinationISJ_Li1EffLNS1L_9ScaleType4KindE0ELNS_15FloatRoundStyleE2ESJ_EENS1_15EpilogueDefaultEEEEEvvEEEEvNT_6ParamsE)
        .other          _ZN7cutlass13device_kernelINS_4gemm6kernel13GemmUniversalIN4cute5tupleIJiiiiEEENS1_10collective13CollectiveMmaINS1_37MainloopSm90TmaGmmaWarpSpecializedFP8ILi5ENS5_IJNS4_1CILi1EEESB_SB_EEENS1_35KernelTmaWarpSpecializedCooperativeEEENS5_IJNSA_ILi256EEENSA_ILi64EEENSA_ILi128EEEEEENS_12float_e5m2_tENS5_IJlSB_lEEENS_12float_e4m3_tESK_NS4_8TiledMMAINS4_8MMA_AtomIJNS4_4SM904GMMA30MMA_64x64x32_F32E5M2E4M3_SS_TNILNSP_7ScaleInE1ELSR_1EEEEEENS4_6LayoutINS5_IJNSA_ILi2EEESB_SB_EEENS5_IJSB_NSA_ILi0EEESX_EEEEENS5_IJNS4_10UnderscoreES10_S10_EEEEENS4_13SM90_TMA_LOADENS4_14ComposedLayoutINS4_7SwizzleILi3ELi4ELi3EEENS4_18smem_ptr_flag_bitsILi8EEENSU_INS5_IJNSA_ILi8EEESH_EEENS5_IJSH_SB_EEEEEEEvNS4_8identityES13_S1D_vS1E_EENS_8epilogue10collective6detail29Sm90TmaWarpSpecializedAdapterINS1H_15DefaultEpilogueISJ_SK_SK_NS1G_6thread17LinearCombinationISJ_Li1EffLNS1L_9ScaleType4KindE0ELNS_15FloatRoundStyleE2ESJ_EENS1_15EpilogueDefaultEEEEEvvEEEEvNT_6ParamsE,@"STO_CUDA_ENTRY STV_DEFAULT"
_ZN7cutlass13device_kernelINS_4gemm6kernel13GemmUniversalIN4cute5tupleIJiiiiEEENS1_10collective13CollectiveMmaINS1_37MainloopSm90TmaGmmaWarpSpecializedFP8ILi5ENS5_IJNS4_1CILi1EEESB_SB_EEENS1_35KernelTmaWarpSpecializedCooperativeEEENS5_IJNSA_ILi256EEENSA_ILi64EEENSA_ILi128EEEEEENS_12float_e5m2_tENS5_IJlSB_lEEENS_12float_e4m3_tESK_NS4_8TiledMMAINS4_8MMA_AtomIJNS4_4SM904GMMA30MMA_64x64x32_F32E5M2E4M3_SS_TNILNSP_7ScaleInE1ELSR_1EEEEEENS4_6LayoutINS5_IJNSA_ILi2EEESB_SB_EEENS5_IJSB_NSA_ILi0EEESX_EEEEENS5_IJNS4_10UnderscoreES10_S10_EEEEENS4_13SM90_TMA_LOADENS4_14ComposedLayoutINS4_7SwizzleILi3ELi4ELi3EEENS4_18smem_ptr_flag_bitsILi8EEENSU_INS5_IJNSA_ILi8EEESH_EEENS5_IJSH_SB_EEEEEEEvNS4_8identityES13_S1D_vS1E_EENS_8epilogue10collective6detail29Sm90TmaWarpSpecializedAdapterINS1H_15DefaultEpilogueISJ_SK_SK_NS1G_6thread17LinearCombinationISJ_Li1EffLNS1L_9ScaleType4KindE0ELNS_15FloatRoundStyleE2ESJ_EENS1_15EpilogueDefaultEEEEEvvEEEEvNT_6ParamsE:
[----:B------:R-:W-:Y:S01]  /*0000*/  LDC R1, c[0x0][0x28] ;  /* 0x00000a00ff017b82 */ /* 0x000fe20000000800 */
[----:B------:R-:W0:Y:S01]  /*0010*/  S2R R0, SR_TID.X ;  /* 0x0000000000007919 */ /* 0x000e220000002100 */
[----:B------:R-:W-:Y:S01]  /*0020*/  ELECT P0, URZ, PT ;  /* 0x00000000003f782f */ /* 0x000fe20003800000 */
[----:B------:R-:W-:Y:S01]  /*0030*/  BSSY B0, `(.L_x_0) ;  /* 0x000000f000007945 */ /* 0x000fe20003800000 */
[--C-:B0-----:R-:W-:Y:S02]  /*0040*/  SHF.R.U32.HI R2, RZ, 0x5, R0.reuse ;  /* 0x00000005ff027819 */ /* 0x101fe40000011600 */
[----:B------:R-:W-:-:S03]  /*0050*/  SHF.R.U32.HI R3, RZ, 0x7, R0 ;  /* 0x00000007ff037819 */ /* 0x000fc60000011600 */
[----:B------:R-:W0:Y:S04]  /*0060*/  SHFL.IDX PT, R5, R2, RZ, 0x1f ;  /* 0x00001fff02057589 */ /* 0x000e2800000e0000 */
[----:B------:R1:W2:Y:S01]  /*0070*/  SHFL.IDX PT, R6, R3, RZ, 0x1f ;  /* 0x00001fff03067589 */ /* 0x0002a200000e0000 */
[----:B0-----:R-:W-:-:S13]  /*0080*/  ISETP.NE.OR P0, PT, R5, RZ, !P0 ;  /* 0x000000ff0500720c */ /* 0x001fda0004705670 */
[----:B-12---:R-:W-:Y:S05]  /*0090*/  @P0 BRA `(.L_x_1) ;  /* 0x0000000000200947 */ /* 0x006fea0003800000 */
[----:B------:R-:W-:Y:S02]  /*00a0*/  ULDC.64 UR4, c[0x0][0x198] ;  /* 0x0000660000047ab9 */ /* 0x000fe40000000a00 */
[----:B------:R-:W-:Y:S02]  /*00b0*/  UIADD3 UR6, UP0, UR4, 0xf0, URZ ;  /* 0x000000f004067890 */ /* 0x000fe4000ff1e03f */
[----:B------:R-:W-:Y:S02]  /*00c0*/  UIADD3 UR4, UP1, UR4, 0x1f0, URZ ;  /* 0x000001f004047890 */ /* 0x000fe4000ff3e03f */
[----:B------:R-:W-:Y:S02]  /*00d0*/  UIADD3.X UR7, URZ, UR5, URZ, UP0, !UPT ;  /* 0x000000053f077290 */ /* 0x000fe400087fe43f */
[----:B------:R-:W-:-:S07]  /*00e0*/  UIADD3.X UR5, URZ, UR5, URZ, UP1, !UPT ;  /* 0x000000053f057290 */ /* 0x000fce0008ffe43f */
[----:B------:R0:W-:Y:S02]  /*00f0*/  UTMACCTL.PF [UR6] ;  /* 0x00000000060079b9 */ /* 0x0001e40008040000 */
[----:B------:R0:W-:Y:S02]  /*0100*/  UTMACCTL.PF [UR4] ;  /* 0x00000000040079b9 */ /* 0x0001e40008040000 */
[----:B0-----:R-:W-:Y:S01]  /*0110*/  NOP ;  /* 0x0000000000007918 */ /* 0x001fe20000000000 */
.L_x_1:
[----:B------:R-:W-:Y:S05]  /*0120*/  BSYNC B0 ;  /* 0x0000000000007941 */ /* 0x000fea0003800000 */
.L_x_0:
[----:B------:R-:W0:Y:S02]  /*0130*/  SHFL.IDX PT, R3, R2, RZ, 0x1f ;  /* 0x00001fff02037589 */ /* 0x000e2400000e0000 */
[----:B0-----:R-:W-:-:S13]  /*0140*/  ISETP.NE.AND P0, PT, R3, RZ, PT ;  /* 0x000000ff0300720c */ /* 0x001fda0003f05270 */
[----:B------:R-:W-:Y:S05]  /*0150*/  @P0 BRA `(.L_x_2) ;  /* 0x0000000000600947 */ /* 0x000fea0003800000 */
[----:B------:R-:W0:Y:S01]  /*0160*/  S2UR UR8, SR_CgaCtaId ;  /* 0x00000000000879c3 */ /* 0x000e220000008800 */
[----:B------:R-:W-:Y:S01]  /*0170*/  UMOV UR4, 0x400 ;  /* 0x0000040000047882 */ /* 0x000fe20000000000 */
[----:B------:R-:W-:Y:S01]  /*0180*/  UMOV UR5, 0x1 ;  /* 0x0000000100057882 */ /* 0x000fe20000000000 */
[----:B------:R-:W-:Y:S01]  /*0190*/  UMOV UR6, 0x100 ;  /* 0x0000010000067882 */ /* 0x000fe20000000000 */
[----:B------:R-:W-:Y:S01]  /*01a0*/  ELECT P0, URZ, PT ;  /* 0x00000000003f782f */ /* 0x000fe20003800000 */
[----:B------:R-:W-:-:S04]  /*01b0*/  UIADD3 UR6, -UR6, 0x100000, URZ ;  /* 0x0010000006067890 */ /* 0x000fc8000fffe13f */
[----:B------:R-:W-:Y:S02]  /*01c0*/  USHF.L.U32 UR7, UR6, 0xb, URZ ;  /* 0x0000000b06077899 */ /* 0x000fe4000800063f */
[----:B------:R-:W-:Y:S02]  /*01d0*/  USHF.L.U32 UR6, UR6, 0x1, URZ ;  /* 0x0000000106067899 */ /* 0x000fe4000800063f */
[----:B0-----:R-:W-:Y:S02]  /*01e0*/  ULEA UR8, UR8, UR4, 0x18 ;  /* 0x0000000408087291 */ /* 0x001fe4000f8ec03f */
[----:B------:R-:W-:-:S04]  /*01f0*/  UIADD3 UR4, -UR5, 0x100000, URZ ;  /* 0x0010000005047890 */ /* 0x000fc8000fffe13f */
[----:B------:R-:W-:Y:S02]  /*0200*/  USHF.L.U32 UR5, UR4, 0xb, URZ ;  /* 0x0000000b04057899 */ /* 0x000fe4000800063f */
[----:B------:R-:W-:Y:S01]  /*0210*/  USHF.L.U32 UR4, UR4, 0x1, URZ ;  /* 0x0000000104047899 */ /* 0x000fe2000800063f */
[----:B------:R-:W0:Y:S11]  /*0220*/  FENCE.VIEW.ASYNC.S ;  /* 0x00000000000073c6 */ /* 0x000e360000000000 */
[----:B0-----:R0:W1:Y:S01]  /*0230*/  SYNCS.EXCH.64 URZ, [UR8], UR4 ;  /* 0x00000004083f75b2 */ /* 0x0010620008000100 */
[----:B------:R0:W2:Y:S01]  /*0240*/  SYNCS.EXCH.64 URZ, [UR8+0x28], UR6 ;  /* 0x00002806083f75b2 */ /* 0x0000a20008000100 */
[----:B------:R0:W3:Y:S01]  /*0250*/  SYNCS.EXCH.64 URZ, [UR8+0x8], UR4 ;  /* 0x00000804083f75b2 */ /* 0x0000e20008000100 */
[----:B------:R0:W4:Y:S01]  /*0260*/  SYNCS.EXCH.64 URZ, [UR8+0x30], UR6 ;  /* 0x00003006083f75b2 */ /* 0x0001220008000100 */
[----:B------:R0:W0:Y:S01]  /*0270*/  SYNCS.EXCH.64 URZ, [UR8+0x10], UR4 ;  /* 0x00001004083f75b2 */ /* 0x0000220008000100 */
[----:B------:R0:W0:Y:S01]  /*0280*/  SYNCS.EXCH.64 URZ, [UR8+0x38], UR6 ;  /* 0x00003806083f75b2 */ /* 0x0000220008000100 */
[----:B------:R0:W0:Y:S01]  /*0290*/  SYNCS.EXCH.64 URZ, [UR8+0x18], UR4 ;  /* 0x00001804083f75b2 */ /* 0x0000220008000100 */
[----:B------:R0:W0:Y:S01]  /*02a0*/  SYNCS.EXCH.64 URZ, [UR8+0x40], UR6 ;  /* 0x00004006083f75b2 */ /* 0x0000220008000100 */
[----:B------:R0:W0:Y:S01]  /*02b0*/  SYNCS.EXCH.64 URZ, [UR8+0x20], UR4 ;  /* 0x00002004083f75b2 */ /* 0x0000220008000100 */
[----:B------:R0:W0:Y:S01]  /*02c0*/  SYNCS.EXCH.64 URZ, [UR8+0x48], UR6 ;  /* 0x00004806083f75b2 */ /* 0x0000220008000100 */
[----:B------:R-:W-:Y:S01]  /*02d0*/  NOP ;  /* 0x0000000000007918 */ /* 0x000fe20000000000 */
.L_x_2:
[----:B------:R-:W5:Y:S01]  /*02e0*/  SHFL.IDX PT, R2, R2, RZ, 0x1f ;  /* 0x00001fff02027589 */ /* 0x000f6200000e0000 */
[----:B------:R-:W1:Y:S01]  /*02f0*/  LDC R3, c[0x0][0x65c] ;  /* 0x00019700ff037b82 */ /* 0x000e620000000800 */
[----:B------:R-:W-:Y:S02]  /*0300*/  ELECT P0, URZ, PT ;  /* 0x00000000003f782f */ /* 0x000fe40003800000 */
[----:B------:R-:W-:Y:S01]  /*0310*/  SHF.R.S32.HI R4, RZ, 0x1f, R5 ;  /* 0x0000001fff047819 */ /* 0x000fe20000011405 */
[----:B------:R-:W2:Y:S01]  /*0320*/  S2R R10, SR_CTAID.Y ;  /* 0x00000000000a7919 */ /* 0x000ea20000002600 */
[----:B0-----:R-:W-:Y:S01]  /*0330*/  UMOV UR4, 0x20 ;  /* 0x0000002000047882 */ /* 0x001fe20000000000 */
[C---:B------:R-:W-:Y:S01]  /*0340*/  ISETP.NE.AND P2, PT, R6.reuse, RZ, PT ;  /* 0x000000ff0600720c */ /* 0x040fe20003f45270 */
[----:B------:R-:W-:Y:S01]  /*0350*/  VIADD R11, R6, 0xffffffff ;  /* 0xffffffff060b7836 */ /* 0x000fe20000000000 */
[----:B------:R-:W0:Y:S01]  /*0360*/  S2R R8, SR_CTAID.X ;  /* 0x0000000000087919 */ /* 0x000e220000002500 */
[----:B------:R-:W-:Y:S01]  /*0370*/  LEA.HI R4, R4, R5, RZ, 0x2 ;  /* 0x0000000504047211 */ /* 0x000fe200078f10ff */
[----:B------:R-:W-:Y:S01]  /*0380*/  NOP ;  /* 0x0000000000007918 */ /* 0x000fe20000000000 */
[----:B------:R-:W-:Y:S01]  /*0390*/  NOP ;  /* 0x0000000000007918 */ /* 0x000fe20000000000 */
[----:B------:R-:W-:-:S02]  /*03a0*/  ISETP.GE.U32.AND P1, PT, R11, 0x2, PT ;  /* 0x000000020b00780c */ /* 0x000fc40003f26070 */
[----:B------:R-:W-:-:S05]  /*03b0*/  LOP3.LUT R4, R4, 0xfffffffc, RZ, 0xc0, !PT ;  /* 0xfffffffc04047812 */ /* 0x000fca00078ec0ff */
[----:B------:R-:W-:Y:S01]  /*03c0*/  IMAD.IADD R5, R5, 0x1, -R4 ;  /* 0x0000000105057824 */ /* 0x000fe200078e0a04 */
[----:B-----5:R-:W-:Y:S02]  /*03d0*/  ISETP.NE.OR P0, PT, R2, RZ, !P0 ;  /* 0x000000ff0200720c */ /* 0x020fe40004705670 */
[----:B-1----:R-:W-:-:S11]  /*03e0*/  ISETP.NE.AND P3, PT, R3, 0x1, PT ;  /* 0x000000010300780c */ /* 0x002fd60003f65270 */
[----:B------:R-:W-:Y:S01]  /*03f0*/  VOTEU.ALL UP0, P0 ;  /* 0x00000000003f7886 */ /* 0x000fe20000000000 */
[----:B------:R-:W-:Y:S01]  /*0400*/  VOTEU.ALL UP1, P0 ;  /* 0x00000000003f7886 */ /* 0x000fe20000020000 */
[----:B------:R-:W0:Y:S01]  /*0410*/  @P3 LDC R9, c[0x0][0x10] ;  /* 0x00000400ff093b82 */ /* 0x000e220000000800 */
[----:B--2---:R-:W-:Y:S02]  /*0420*/  @P3 IMAD.MOV.U32 R2, RZ, RZ, R10 ;  /* 0x000000ffff023224 */ /* 0x004fe400078e000a */
[----:B------:R-:W-:Y:S01]  /*0430*/  @!UP0 UMOV UR6, 0x400 ;  /* 0x0000040000068882 */ /* 0x000fe20000000000 */
[----:B------:R-:W-:-:S04]  /*0440*/  @!UP0 UIADD3 UR4, -UR4, 0x100000, URZ ;  /* 0x0010000004048890 */ /* 0x000fc8000fffe13f */
[----:B------:R-:W-:Y:S02]  /*0450*/  @!UP0 USHF.L.U32 UR5, UR4, 0xb, URZ ;  /* 0x0000000b04058899 */ /* 0x000fe4000800063f */
[----:B------:R-:W-:Y:S01]  /*0460*/  @!UP0 USHF.L.U32 UR4, UR4, 0x1, URZ ;  /* 0x0000000104048899 */ /* 0x000fe2000800063f */
[----:B------:R-:W-:Y:S02]  /*0470*/  @P3 IMAD.MOV.U32 R3, RZ, RZ, RZ ;  /* 0x000000ffff033224 */ /* 0x000fe400078e00ff */
[----:B------:R-:W-:Y:S01]  /*0480*/  @P3 IMAD.MOV.U32 R13, RZ, RZ, RZ ;  /* 0x000000ffff0d3224 */ /* 0x000fe200078e00ff */
[----:B------:R-:W1:Y:S08]  /*0490*/  @!UP0 S2UR UR7, SR_CgaCtaId ;  /* 0x00000000000789c3 */ /* 0x000e700000008800 */
[----:B------:R-:W2:Y:S01]  /*04a0*/  @!P3 LDC R7, c[0x0][0xc] ;  /* 0x00000300ff07bb82 */ /* 0x000ea20000000800 */
[----:B0-----:R-:W-:-:S04]  /*04b0*/  @P3 IMAD.WIDE.U32 R2, R8, R9, R2 ;  /* 0x0000000908023225 */ /* 0x001fc800078e0002 */
[----:B------:R-:W-:Y:S02]  /*04c0*/  IMAD.MOV.U32 R9, RZ, RZ, RZ ;  /* 0x000000ffff097224 */ /* 0x000fe400078e00ff */
[----:B------:R-:W-:Y:S01]  /*04d0*/  @P3 IMAD.IADD R3, R3, 0x1, R13 ;  /* 0x0000000103033824 */ /* 0x000fe200078e020d */
[----:B-1----:R-:W-:Y:S01]  /*04e0*/  @!UP0 ULEA UR6, UR7, UR6, 0x18 ;  /* 0x0000000607068291 */ /* 0x002fe2000f8ec03f */
[----:B------:R-:W-:Y:S01]  /*04f0*/  VOTEU.ALL UP0, P0 ;  /* 0x00000000003f7886 */ /* 0x000fe20000000000 */
[----:B------:R-:W-:-:S04]  /*0500*/  ISETP.NE.AND P0, PT, R5, 0x3, PT ;  /* 0x000000030500780c */ /* 0x000fc80003f05270 */
[----:B------:R-:W-:-:S04]  /*0510*/  ISETP.EQ.OR P0, PT, R5, RZ, !P0 ;  /* 0x000000ff0500720c */ /* 0x000fc80004702670 */
[----:B------:R-:W-:Y:S01]  /*0520*/  ISETP.EQ.AND P0, PT, R6, RZ, P0 ;  /* 0x000000ff0600720c */ /* 0x000fe20000702270 */
[----:B------:R-:W0:Y:S02]  /*0530*/  FENCE.VIEW.ASYNC.S ;  /* 0x00000000000073c6 */ /* 0x000e240000000000 */
[----:B0-----:R0:W3:Y:S01]  /*0540*/  @!UP0 SYNCS.EXCH.64 URZ, [UR6+0x60], UR4 ;  /* 0x00006004063f85b2 */ /* 0x0010e20008000100 */
[----:B--2---:R-:W-:Y:S01]  /*0550*/  @!P3 IMAD.WIDE.U32 R6, R7, R10, R8 ;  /* 0x0000000a0706b225 */ /* 0x004fe200078e0008 */
[----:B------:R-:W-:-:S03]  /*0560*/  SEL R4, RZ, 0x1, !P0 ;  /* 0x00000001ff047807 */ /* 0x000fc60004000000 */
[----:B------:R-:W-:Y:S02]  /*0570*/  @!P3 IMAD.MOV.U32 R2, RZ, RZ, R6 ;  /* 0x000000ffff02b224 */ /* 0x000fe400078e0006 */
[----:B------:R-:W-:Y:S01]  /*0580*/  @!P3 IMAD.MOV.U32 R3, RZ, RZ, R7 ;  /* 0x000000ffff03b224 */ /* 0x000fe200078e0007 */
[----:B------:R-:W-:Y:S01]  /*0590*/  SEL R4, R4, 0x2, P1 ;  /* 0x0000000204047807 */ /* 0x000fe20000800000 */
[----:B------:R0:W3:Y:S01]  /*05a0*/  @!UP1 SYNCS.EXCH.64 URZ, [UR6+0x68], UR4 ;  /* 0x00006804063f95b2 */ /* 0x0000e20008000100 */
[----:B------:R-:W-:Y:S01]  /*05b0*/  NOP ;  /* 0x0000000000007918 */ /* 0x000fe20000000000 */
[----:B---34-:R-:W-:Y:S06]  /*05c0*/  BAR.SYNC.DEFER_BLOCKING 0x0 ;  /* 0x0000000000007b1d */ /* 0x018fec0000010000 */
[----:B------:R-:W-:Y:S05]  /*05d0*/  @!P2 BRA `(.L_x_3) ;  /* 0x00000078009ca947 */ /* 0x000fea0003800000 */
[----:B------:R-:W-:-:S13]  /*05e0*/  ISETP.GT.U32.AND P0, PT, R11, 0x1, PT ;  /* 0x000000010b00780c */ /* 0x000fda0003f04070 */
[----:B0-----:R-:W-:Y:S05]  /*05f0*/  @P0 EXIT ;  /* 0x000000000000094d */ /* 0x001fea0003800000 */
[----:B------:R-:W-:Y:S01]  /*0600*/  ULDC.64 UR4, c[0x0][0x650] ;  /* 0x0001940000047ab9 */ /* 0x000fe20000000a00 */
[----:B------:R-:W-:Y:S01]  /*0610*/  PRMT R12, RZ, 0x7610, R12 ;  /* 0x00007610ff0c7816 */ /* 0x000fe2000000000c */
[----:B------:R-:W-:Y:S01]  /*0620*/  IMAD.MOV.U32 R6, RZ, RZ, -0x1 ;  /* 0xffffffffff067424 */ /* 0x000fe200078e00ff */
[----:B------:R-:W-:Y:S01]  /*0630*/  ISETP.GE.U32.AND P0, PT, R2, UR4, PT ;  /* 0x0000000402007c0c */ /* 0x000fe2000bf06070 */
[----:B------:R-:W-:Y:S02]  /*0640*/  IMAD.MOV.U32 R7, RZ, RZ, -0x1 ;  /* 0xffffffffff077424 */ /* 0x000fe400078e00ff */
[----:B------:R-:W-:Y:S01]  /*0650*/  IMAD.MOV.U32 R5, RZ, RZ, -0x1 ;  /* 0xffffffffff057424 */ /* 0x000fe200078e00ff */
[----:B------:R-:W-:-:S13]  /*0660*/  ISETP.GE.U32.AND.EX P0, PT, R3, UR5, PT, P0 ;  /* 0x0000000503007c0c */ /* 0x000fda000bf06100 */
[----:B------:R-:W-:Y:S05]  /*0670*/  @P0 BRA `(.L_x_4) ;  /* 0x00000004005c0947 */ /* 0x000fea0003800000 */
[----:B------:R-:W0:Y:S01]  /*0680*/  LDC.64 R16, c[0x0][0x628] ;  /* 0x00018a00ff107b82 */ /* 0x000e220000000a00 */
[----:B------:R-:W-:Y:S02]  /*0690*/  IMAD.MOV.U32 R6, RZ, RZ, R2 ;  /* 0x000000ffff067224 */ /* 0x000fe400078e0002 */
[----:B------:R-:W-:-:S05]  /*06a0*/  IMAD.MOV.U32 R7, RZ, RZ, R3 ;  /* 0x000000ffff077224 */ /* 0x000fca00078e0003 */
[----:B------:R-:W1:Y:S08]  /*06b0*/  LDC R18, c[0x0][0x630] ;  /* 0x00018c00ff127b82 */ /* 0x000e700000000800 */
[----:B------:R-:W2:Y:S01]  /*06c0*/  LDC.64 R20, c[0x0][0x620] ;  /* 0x00018800ff147b82 */ /* 0x000ea20000000a00 */
[----:B0-----:R-:W-:-:S04]  /*06d0*/  ISETP.NE.U32.AND P0, PT, R16, RZ, PT ;  /* 0x000000ff1000720c */ /* 0x001fc80003f05070 */
[----:B------:R-:W-:-:S13]  /*06e0*/  ISETP.NE.AND.EX P0, PT, R17, RZ, PT, P0 ;  /* 0x000000ff1100720c */ /* 0x000fda0003f05300 */
[----:B-12---:R-:W-:Y:S05]  /*06f0*/  @!P0 BRA `(.L_x_5) ;  /* 0x0000000000288947 */ /* 0x006fea0003800000 */
[----:B------:R-:W0:Y:S02]  /*0700*/  LDC R5, c[0x0][0x634] ;  /* 0x00018d00ff057b82 */ /* 0x000e240000000800 */
[----:B0-----:R-:W-:-:S05]  /*0710*/  IADD3 R5, P0, R2, R5, RZ ;  /* 0x0000000502057210 */ /* 0x001fca0007f1e0ff */
[----:B------:R-:W-:-:S04]  /*0720*/  IMAD.X R11, RZ, RZ, R3, P0 ;  /* 0x000000ffff0b7224 */ /* 0x000fc800000e0603 */
[----:B------:R-:W-:-:S04]  /*0730*/  IMAD.WIDE.U32 R6, R11, R16, RZ ;  /* 0x000000100b067225 */ /* 0x000fc800078e00ff */
[----:B------:R-:W-:-:S04]  /*0740*/  IMAD.WIDE.U32 R12, P0, R5, R17, R6 ;  /* 0x00000011050c7225 */ /* 0x000fc80007800006 */
[----:B------:R-:W-:-:S04]  /*0750*/  IMAD.WIDE.U32 R6, R5, R16, RZ ;  /* 0x0000001005067225 */ /* 0x000fc800078e00ff */
[----:B------:R-:W-:Y:S01]  /*0760*/  IMAD.X R15, RZ, RZ, RZ, P0 ;  /* 0x000000ffff0f7224 */ /* 0x000fe200000e06ff */
[----:B------:R-:W-:Y:S01]  /*0770*/  IADD3 RZ, P0, R7, R12, RZ ;  /* 0x0000000c07ff7210 */ /* 0x000fe20007f1e0ff */
[----:B------:R-:W-:-:S04]  /*0780*/  IMAD.MOV.U32 R14, RZ, RZ, R13 ;  /* 0x000000ffff0e7224 */ /* 0x000fc800078e000d */
[----:B------:R-:W-:-:S08]  /*0790*/  IMAD.WIDE.U32.X R6, R11, R17, R14, P0 ;  /* 0x000000110b067225 */ /* 0x000fd000000e040e */
.L_x_5:
[--C-:B------:R-:W-:Y:S01]  /*07a0*/  SHF.R.U64 R26, R6, R18, R7.reuse ;  /* 0x00000012061a7219 */ /* 0x100fe20000001207 */
[----:B------:R-:W0:Y:S01]  /*07b0*/  LDC.64 R22, c[0x0][0x640] ;  /* 0x00019000ff167b82 */ /* 0x000e220000000a00 */
[----:B------:R-:W-:Y:S01]  /*07c0*/  I2FP.F32.U32 R5, R8 ;  /* 0x0000000800057245 */ /* 0x000fe20000201000 */
[----:B------:R-:W-:Y:S01]  /*07d0*/  ULDC UR4, c[0x0][0x150] ;  /* 0x0000540000047ab9 */ /* 0x000fe20000000800 */
[----:B------:R-:W-:Y:S02]  /*07e0*/  SHF.R.U32.HI R6, RZ, R18, R7 ;  /* 0x00000012ff067219 */ /* 0x000fe40000011607 */
[----:B------:R-:W-:Y:S01]  /*07f0*/  IADD3 R11, P0, RZ, -R26, RZ ;  /* 0x8000001aff0b7210 */ /* 0x000fe20007f1e0ff */
[----:B------:R-:W-:Y:S01]  /*0800*/  FMUL R5, R5, UR4 ;  /* 0x0000000405057c20 */ /* 0x000fe20008400000 */
[----:B------:R-:W-:Y:S01]  /*0810*/  ULDC UR4, c[0x0][0x154] ;  /* 0x0000550000047ab9 */ /* 0x000fe20000000800 */
[----:B------:R-:W1:Y:S02]  /*0820*/  LDC R14, c[0x0][0x618] ;  /* 0x00018600ff0e7b82 */ /* 0x000e640000000800 */
[----:B------:R-:W-:-:S02]  /*0830*/  IMAD.X R13, RZ, RZ, ~R6, P0 ;  /* 0x000000ffff0d7224 */ /* 0x000fc400000e0e06 */
[----:B------:R-:W2:Y:S01]  /*0840*/  F2I.U32.TRUNC.NTZ R5, R5 ;  /* 0x0000000500057305 */ /* 0x000ea2000020f000 */
[----:B------:R-:W-:-:S03]  /*0850*/  IMAD.WIDE.U32 R6, R11, R20, R2 ;  /* 0x000000140b067225 */ /* 0x000fc600078e0002 */
[----:B------:R-:W3:Y:S01]  /*0860*/  LDC R9, c[0x0][0x144] ;  /* 0x00005100ff097b82 */ /* 0x000ee20000000800 */
[----:B------:R-:W-:-:S04]  /*0870*/  IMAD R12, R13, R20, RZ ;  /* 0x000000140d0c7224 */ /* 0x000fc800078e02ff */
[----:B------:R-:W-:Y:S02]  /*0880*/  IMAD R11, R11, R21, R12 ;  /* 0x000000150b0b7224 */ /* 0x000fe400078e020c */
[----:B------:R-:W-:Y:S01]  /*0890*/  IMAD.MOV.U32 R12, RZ, RZ, 0x1 ;  /* 0x00000001ff0c7424 */ /* 0x000fe200078e00ff */
[----:B------:R-:W4:Y:S01]  /*08a0*/  LDC R18, c[0x0][0x608] ;  /* 0x00018200ff127b82 */ /* 0x000f220000000800 */
[----:B------:R-:W-:Y:S01]  /*08b0*/  IMAD.IADD R11, R7, 0x1, R11 ;  /* 0x00000001070b7824 */ /* 0x000fe200078e020b */
[----:B0-----:R-:W-:Y:S01]  /*08c0*/  ISETP.NE.U32.AND P0, PT, R22, RZ, PT ;  /* 0x000000ff1600720c */ /* 0x001fe20003f05070 */
[----:B--2---:R-:W-:-:S03]  /*08d0*/  IMAD.MOV R7, RZ, RZ, -R5 ;  /* 0x000000ffff077224 */ /* 0x004fc600078e0a05 */
[----:B------:R-:W-:Y:S02]  /*08e0*/  ISETP.NE.AND.EX P0, PT, R23, RZ, PT, P0 ;  /* 0x000000ff1700720c */ /* 0x000fe40003f05300 */
[----:B------:R-:W0:Y:S01]  /*08f0*/  LDC R13, c[0x0][0x658] ;  /* 0x00019600ff0d7b82 */ /* 0x000e220000000800 */
[--C-:B-1----:R-:W-:Y:S02]  /*0900*/  SHF.R.U64 R16, R6, R14, R11.reuse ;  /* 0x0000000e06107219 */ /* 0x102fe4000000120b */
[----:B------:R-:W-:Y:S02]  /*0910*/  I2FP.F32.U32 R6, R10 ;  /* 0x0000000a00067245 */ /* 0x000fe40000201000 */
[----:B------:R-:W-:-:S03]  /*0920*/  SHF.R.U32.HI R11, RZ, R14, R11 ;  /* 0x0000000eff0b7219 */ /* 0x000fc6000001160b */
[----:B------:R-:W1:Y:S01]  /*0930*/  LDC R17, c[0x0][0x148] ;  /* 0x00005200ff117b82 */ /* 0x000e620000000800 */
[----:B---3--:R-:W-:Y:S02]  /*0940*/  IMAD R5, R9, R7, R8 ;  /* 0x0000000709057224 */ /* 0x008fe400078e0208 */
[----:B------:R-:W-:Y:S01]  /*0950*/  FMUL R7, R6, UR4 ;  /* 0x0000000406077c20 */ /* 0x000fe20008400000 */
[----:B------:R-:W-:-:S03]  /*0960*/  IMAD.MOV.U32 R6, RZ, RZ, -0x1 ;  /* 0xffffffffff067424 */ /* 0x000fc600078e00ff */
[----:B------:R2:W3:Y:S01]  /*0970*/  F2I.U32.TRUNC.NTZ R15, R7 ;  /* 0x00000007000f7305 */ /* 0x0004e2000020f000 */
[----:B------:R-:W1:Y:S01]  /*0980*/  LDC R21, c[0x0][0x600] ;  /* 0x00018000ff157b82 */ /* 0x000e620000000800 */
[-CC-:B----4-:R-:W-:Y:S02]  /*0990*/  SHF.R.U64 R27, R16, R18.reuse, R11.reuse ;  /* 0x00000012101b7219 */ /* 0x190fe4000000120b */
[----:B------:R-:W-:-:S05]  /*09a0*/  SHF.R.U32.HI R8, RZ, R18, R11 ;  /* 0x00000012ff087219 */ /* 0x000fca000001160b */
[----:B------:R-:W4:Y:S01]  /*09b0*/  LDC R20, c[0x0][0x648] ;  /* 0x00019200ff147b82 */ /* 0x000f220000000800 */
[-CC-:B0-----:R-:W-:Y:S02]  /*09c0*/  SHF.R.U64 R18, R27, R13.reuse, R8.reuse ;  /* 0x0000000d1b127219 */ /* 0x181fe40000001208 */
[-C--:B------:R-:W-:Y:S02]  /*09d0*/  SHF.L.U32 R6, R6, R13.reuse, RZ ;  /* 0x0000000d06067219 */ /* 0x080fe400000006ff */
[-C--:B------:R-:W-:Y:S02]  /*09e0*/  SHF.R.U32.HI R8, RZ, R13.reuse, R8 ;  /* 0x0000000dff087219 */ /* 0x080fe40000011608 */
[----:B------:R-:W-:Y:S01]  /*09f0*/  LOP3.LUT R14, RZ, R6, RZ, 0x33, !PT ;  /* 0x00000006ff0e7212 */ /* 0x000fe200078e33ff */
[----:B------:R-:W0:Y:S01]  /*0a00*/  LDC R25, c[0x0][0x638] ;  /* 0x00018e00ff197b82 */ /* 0x000e220000000800 */
[----:B------:R-:W-:Y:S01]  /*0a10*/  SHF.L.U32 R11, R12, R13, RZ ;  /* 0x0000000d0c0b7219 */ /* 0x000fe200000006ff */
[----:B------:R-:W-:-:S02]  /*0a20*/  IMAD.MOV.U32 R6, RZ, RZ, R18 ;  /* 0x000000ffff067224 */ /* 0x000fc400078e0012 */
[----:B--2---:R-:W-:-:S04]  /*0a30*/  IMAD.MOV.U32 R7, RZ, RZ, R8 ;  /* 0x000000ffff077224 */ /* 0x004fc800078e0008 */
[----:B------:R-:W2:Y:S01]  /*0a40*/  LDC R24, c[0x0][0x610] ;  /* 0x00018400ff187b82 */ /* 0x000ea20000000800 */
[----:B---3--:R-:W-:Y:S05]  /*0a50*/  @!P0 BRA `(.L_x_6) ;  /* 0x0000000000288947 */ /* 0x008fea0003800000 */
[----:B------:R-:W3:Y:S02]  /*0a60*/  LDC R13, c[0x0][0x64c] ;  /* 0x00019300ff0d7b82 */ /* 0x000ee40000000800 */
[----:B---3--:R-:W-:-:S05]  /*0a70*/  IADD3 R13, P0, R18, R13, RZ ;  /* 0x0000000d120d7210 */ /* 0x008fca0007f1e0ff */
        /* <DEDUP_REMOVED lines=8> */
.L_x_6:
[----:B----4-:R-:W-:Y:S01]  /*0b00*/  SHF.R.U64 R6, R6, R20, R7 ;  /* 0x0000001406067219 */ /* 0x010fe20000001207 */
[----:B-1----:R-:W-:Y:S01]  /*0b10*/  VIADD R7, R21, 0xffffffff ;  /* 0xffffffff15077836 */ /* 0x002fe20000000000 */
[----:B------:R-:W-:Y:S01]  /*0b20*/  LOP3.LUT R14, R27, R14, RZ, 0xc0, !PT ;  /* 0x0000000e1b0e7212 */ /* 0x000fe200078ec0ff */
[----:B------:R-:W-:Y:S02]  /*0b30*/  IMAD.MOV R15, RZ, RZ, -R15 ;  /* 0x000000ffff0f7224 */ /* 0x000fe400078e0a0f */
[----:B------:R-:W-:Y:S01]  /*0b40*/  IMAD.MOV R8, RZ, RZ, -R6 ;  /* 0x000000ffff087224 */ /* 0x000fe200078e0a06 */
[----:B------:R-:W-:Y:S01]  /*0b50*/  LOP3.LUT R7, R16, R7, RZ, 0xc0, !PT ;  /* 0x0000000710077212 */ /* 0x000fe200078ec0ff */
[----:B------:R-:W-:Y:S02]  /*0b60*/  IMAD R14, R11, R6, R14 ;  /* 0x000000060b0e7224 */ /* 0x000fe400078e020e */
[----:B------:R-:W-:Y:S02]  /*0b70*/  @P3 IMAD R5, R17, R15, R10 ;  /* 0x0000000f11053224 */ /* 0x000fe400078e020a */
[----:B0-----:R-:W-:-:S02]  /*0b80*/  IMAD R6, R8, R25, R18 ;  /* 0x0000001908067224 */ /* 0x001fc400078e0212 */
[----:B--2---:R-:W-:Y:S02]  /*0b90*/  IMAD R5, R14, R24, R5 ;  /* 0x000000180e057224 */ /* 0x004fe400078e0205 */
[----:B------:R-:W-:Y:S02]  /*0ba0*/  IMAD R6, R6, R21, R7 ;  /* 0x0000001506067224 */ /* 0x000fe400078e0207 */
[----:B------:R-:W-:-:S03]  /*0bb0*/  IMAD.MOV.U32 R12, RZ, RZ, 0x1 ;  /* 0x00000001ff0c7424 */ /* 0x000fc600078e00ff */
[----:B------:R-:W-:Y:S02]  /*0bc0*/  SEL R7, R6, R5, !P3 ;  /* 0x0000000506077207 */ /* 0x000fe40005800000 */
[----:B------:R-:W-:Y:S01]  /*0bd0*/  SEL R6, R5, R6, !P3 ;  /* 0x0000000605067207 */ /* 0x000fe20005800000 */
[----:B------:R-:W-:-:S07]  /*0be0*/  IMAD.MOV.U32 R5, RZ, RZ, R26 ;  /* 0x000000ffff057224 */ /* 0x000fce00078e001a */
.L_x_4:
[----:B------:R-:W-:-:S08]  /*0bf0*/  NOP ;  /* 0x0000000000007918 */ /* 0x000fd00000000000 */
[----:B------:R-:W0:Y:S02]  /*0c00*/  USETMAXREG.TRY_ALLOC.CTAPOOL UP0, 0xe8 ;  /* 0x000000e8000079c8 */ /* 0x000e240008000600 */
[----:B0-----:R-:W-:-:S13]  /*0c10*/  PLOP3.LUT P0, PT, PT, PT, UP0, 0x80, 0x0 ;  /* 0x000000000000781c */ /* 0x001fda0003f0f008 */
[----:B------:R-:W-:Y:S05]  /*0c20*/  @!P0 BRA `(.L_x_4) ;  /* 0xfffffffc00f08947 */ /* 0x000fea000383ffff */
[----:B------:R-:W-:Y:S01]  /*0c30*/  ULDC.64 UR4, c[0x0][0x598] ;  /* 0x0001660000047ab9 */ /* 0x000fe20000000a00 */
[----:B------:R-:W-:Y:S01]  /*0c40*/  ULDC.64 UR20, c[0x0][0x208] ;  /* 0x0000820000147ab9 */ /* 0x000fe20000000a00 */
[----:B------:R-:W-:-:S04]  /*0c50*/  ISETP.NE.U32.AND P0, PT, RZ, UR4, PT ;  /* 0x00000004ff007c0c */ /* 0x000fc8000bf05070 */
[----:B------:R-:W-:-:S13]  /*0c60*/  ISETP.NE.AND.EX P0, PT, RZ, UR5, PT, P0 ;  /* 0x00000005ff007c0c */ /* 0x000fda000bf05300 */
[----:B------:R-:W-:Y:S05]  /*0c70*/  @!P0 BRA `(.L_x_7) ;  /* 0x00000000001c8947 */ /* 0x000fea0003800000 */
[----:B------:R-:W0:Y:S02]  /*0c80*/  LDC.64 R8, c[0x0][0x598] ;  /* 0x00016600ff087b82 */ /* 0x000e240000000a00 */
[----:B0-----:R-:W2:Y:S02]  /*0c90*/  LDG.E.64 R8, desc[UR20][R8.64] ;  /* 0x0000001408087981 */ /* 0x001ea4000c1e1b00 */
[----:B--2---:R-:W-:-:S04]  /*0ca0*/  ISETP.NE.U32.AND P0, PT, R8, RZ, PT ;  /* 0x000000ff0800720c */ /* 0x004fc80003f05070 */
[----:B------:R-:W-:-:S13]  /*0cb0*/  ISETP.NE.AND.EX P0, PT, R9, RZ, PT, P0 ;  /* 0x000000ff0900720c */ /* 0x000fda0003f05300 */
[----:B------:R-:W-:Y:S05]  /*0cc0*/  @!P0 BRA `(.L_x_7) ;  /* 0x0000000000088947 */ /* 0x000fea0003800000 */
[----:B------:R0:W5:Y:S01]  /*0cd0*/  LD.E R8, desc[UR20][R8.64] ;  /* 0x0000001408087980 */ /* 0x000162000c101900 */
[----:B------:R-:W-:Y:S05]  /*0ce0*/  BRA `(.L_x_8) ;  /* 0x0000000000207947 */ /* 0x000fea0003800000 */
.L_x_7:
[----:B------:R-:W-:Y:S02]  /*0cf0*/  ULDC.64 UR4, c[0x0][0x588] ;  /* 0x0001620000047ab9 */ /* 0x000fe40000000a00 */
[----:B------:R-:W-:-:S04]  /*0d00*/  ISETP.NE.U32.AND P0, PT, RZ, UR4, PT ;  /* 0x00000004ff007c0c */ /* 0x000fc8000bf05070 */
[----:B------:R-:W-:-:S13]  /*0d10*/  ISETP.NE.AND.EX P0, PT, RZ, UR5, PT, P0 ;  /* 0x00000005ff007c0c */ /* 0x000fda000bf05300 */
[----:B------:R-:W-:Y:S05]  /*0d20*/  @!P0 BRA `(.L_x_9) ;  /* 0x00000000000c8947 */ /* 0x000fea0003800000 */
[----:B------:R-:W0:Y:S02]  /*0d30*/  LDC.64 R8, c[0x0][0x588] ;  /* 0x00016200ff087b82 */ /* 0x000e240000000a00 */
[----:B0-----:R1:W5:Y:S01]  /*0d40*/  LDG.E R8, desc[UR20][R8.64] ;  /* 0x0000001408087981 */ /* 0x001362000c1e1900 */
[----:B------:R-:W-:Y:S05]  /*0d50*/  BRA `(.L_x_8) ;  /* 0x0000000000047947 */ /* 0x000fea0003800000 */
.L_x_9:
[----:B------:R-:W2:Y:S02]  /*0d60*/  LDC R8, c[0x0][0x580] ;  /* 0x00016000ff087b82 */ /* 0x000ea40000000800 */
.L_x_8:
[----:B------:R-:W-:Y:S02]  /*0d70*/  ULDC.64 UR4, c[0x0][0x5a0] ;  /* 0x0001680000047ab9 */ /* 0x000fe40000000a00 */
[----:B------:R-:W-:-:S04]  /*0d80*/  ISETP.NE.U32.AND P0, PT, RZ, UR4, PT ;  /* 0x00000004ff007c0c */ /* 0x000fc8000bf05070 */
[----:B------:R-:W-:-:S13]  /*0d90*/  ISETP.NE.AND.EX P0, PT, RZ, UR5, PT, P0 ;  /* 0x00000005ff007c0c */ /* 0x000fda000bf05300 */
[----:B------:R-:W-:Y:S05]  /*0da0*/  @!P0 BRA `(.L_x_10) ;  /* 0x00000000001c8947 */ /* 0x000fea0003800000 */
[----:B------:R-:W3:Y:S02]  /*0db0*/  LDC.64 R10, c[0x0][0x5a0] ;  /* 0x00016800ff0a7b82 */ /* 0x000ee40000000a00 */
[----:B---3--:R-:W3:Y:S02]  /*0dc0*/  LDG.E.64 R10, desc[UR20][R10.64] ;  /* 0x000000140a0a7981 */ /* 0x008ee4000c1e1b00 */
[----:B---3--:R-:W-:-:S04]  /*0dd0*/  ISETP.NE.U32.AND P0, PT, R10, RZ, PT ;  /* 0x000000ff0a00720c */ /* 0x008fc80003f05070 */
[----:B------:R-:W-:-:S13]  /*0de0*/  ISETP.NE.AND.EX P0, PT, R11, RZ, PT, P0 ;  /* 0x000000ff0b00720c */ /* 0x000fda0003f05300 */
[----:B------:R-:W-:Y:S05]  /*0df0*/  @!P0 BRA `(.L_x_10) ;  /* 0x0000000000088947 */ /* 0x000fea0003800000 */
[----:B01----:R0:W5:Y:S01]  /*0e00*/  LD.E R9, desc[UR20][R10.64] ;  /* 0x000000140a097980 */ /* 0x003162000c101900 */
[----:B------:R-:W-:Y:S05]  /*0e10*/  BRA `(.L_x_11) ;  /* 0x0000000000207947 */ /* 0x000fea0003800000 */
.L_x_10:
[----:B------:R-:W-:Y:S02]  /*0e20*/  ULDC.64 UR4, c[0x0][0x590] ;  /* 0x0001640000047ab9 */ /* 0x000fe40000000a00 */
[----:B------:R-:W-:-:S04]  /*0e30*/  ISETP.NE.U32.AND P0, PT, RZ, UR4, PT ;  /* 0x00000004ff007c0c */ /* 0x000fc8000bf05070 */
[----:B------:R-:W-:-:S13]  /*0e40*/  ISETP.NE.AND.EX P0, PT, RZ, UR5, PT, P0 ;  /* 0x00000005ff007c0c */ /* 0x000fda000bf05300 */
[----:B------:R-:W-:Y:S05]  /*0e50*/  @!P0 BRA `(.L_x_12) ;  /* 0x00000000000c8947 */ /* 0x000fea0003800000 */
[----:B------:R-:W0:Y:S02]  /*0e60*/  LDC.64 R10, c[0x0][0x590] ;  /* 0x00016400ff0a7b82 */ /* 0x000e240000000a00 */
[----:B01----:R1:W5:Y:S01]  /*0e70*/  LDG.E R9, desc[UR20][R10.64] ;  /* 0x000000140a097981 */ /* 0x003362000c1e1900 */
[----:B------:R-:W-:Y:S05]  /*0e80*/  BRA `(.L_x_11) ;  /* 0x0000000000047947 */ /* 0x000fea0003800000 */
.L_x_12:
[----:B01----:R-:W3:Y:S02]  /*0e90*/  LDC R9, c[0x0][0x584] ;  /* 0x00016100ff097b82 */ /* 0x003ee40000000800 */
.L_x_11:
[----:B------:R-:W-:-:S13]  /*0ea0*/  LOP3.LUT P0, RZ, R12, 0xff, RZ, 0xc0, !PT ;  /* 0x000000ff0cff7812 */ /* 0x000fda000780c0ff */
[----:B------:R-:W-:Y:S05]  /*0eb0*/  @!P0 EXIT ;  /* 0x000000000000894d */ /* 0x000fea0003800000 */
[----:B------:R-:W-:Y:S01]  /*0ec0*/  ULDC UR4, c[0x0][0x28c] ;  /* 0x0000a30000047ab9 */ /* 0x000fe20000000800 */
[----:B------:R-:W-:Y:S01]  /*0ed0*/  LOP3.LUT R142, R4, 0x1, RZ, 0xfc, !PT ;  /* 0x00000001048e7812 */ /* 0x000fe200078efcff */
[----:B------:R-:W-:-:S04]  /*0ee0*/  UIADD3 UR4, UR4, 0x7f, URZ ;  /* 0x0000007f04047890 */ /* 0x000fc8000fffe03f */
[----:B------:R-:W-:-:S04]  /*0ef0*/  USHF.R.S32.HI UR5, URZ, 0x1f, UR4 ;  /* 0x0000001f3f057899 */ /* 0x000fc80008011404 */
[----:B------:R-:W-:-:S03]  /*0f00*/  ULEA.HI UR5, UR5, UR4, URZ, 0x7 ;  /* 0x0000000405057291 */ /* 0x000fc6000f8f383f */
[----:B------:R-:W-:Y:S01]  /*0f10*/  UMOV UR4, URZ ;  /* 0x0000003f00047c82 */ /* 0x000fe20008000000 */
[----:B------:R-:W-:-:S03]  /*0f20*/  USHF.R.S32.HI UR9, URZ, 0x7, UR5 ;  /* 0x000000073f097899 */ /* 0x000fc60008011405 */
[----:B------:R-:W-:-:S09]  /*0f30*/  UMOV UR5, URZ ;  /* 0x0000003f00057c82 */ /* 0x000fd20008000000 */
.L_x_165:
[----:B01----:R-:W-:Y:S01]  /*0f40*/  LOP3.LUT R10, R0, 0x80, RZ, 0xc0, !PT ;  /* 0x00000080000a7812 */ /* 0x003fe200078ec0ff */
[----:B------:R-:W0:Y:S01]  /*0f50*/  S2UR UR13, SR_CgaCtaId ;  /* 0x00000000000d79c3 */ /* 0x000e220000008800 */
[----:B------:R-:W-:Y:S01]  /*0f60*/  UMOV UR12, 0x400 ;  /* 0x00000400000c7882 */ /* 0x000fe20000000000 */
[----:B------:R-:W-:Y:S01]  /*0f70*/  UMOV UR6, URZ ;  /* 0x0000003f00067c82 */ /* 0x000fe20008000000 */
[----:B------:R-:W-:Y:S01]  /*0f80*/  SHF.R.U32.HI R10, RZ, 0x7, R10 ;  /* 0x00000007ff0a7819 */ /* 0x000fe2000001160a */
[----:B------:R-:W-:Y:S01]  /*0f90*/  UMOV UR7, URZ ;  /* 0x0000003f00077c82 */ /* 0x000fe20008000000 */
[----:B------:R-:W-:Y:S02]  /*0fa0*/  CS2R R18, SRZ ;  /* 0x0000000000127805 */ /* 0x000fe4000001ff00 */
[----:B------:R-:W-:Y:S02]  /*0fb0*/  CS2R R16, SRZ ;  /* 0x0000000000107805 */ /* 0x000fe4000001ff00 */
[----:B------:R-:W-:Y:S01]  /*0fc0*/  CS2R R20, SRZ ;  /* 0x0000000000147805 */ /* 0x000fe2000001ff00 */
[----:B------:R-:W1:Y:S01]  /*0fd0*/  LDC R11, c[0x0][0x28c] ;  /* 0x0000a300ff0b7b82 */ /* 0x000e620000000800 */
[----:B----4-:R-:W4:Y:S01]  /*0fe0*/  SHFL.IDX PT, R10, R10, RZ, 0x1f ;  /* 0x00001fff0a0a7589 */ /* 0x010f2200000e0000 */
[----:B------:R-:W-:-:S02]  /*0ff0*/  CS2R R22, SRZ ;  /* 0x0000000000167805 */ /* 0x000fc4000001ff00 */
[----:B------:R-:W-:Y:S02]  /*1000*/  CS2R R88, SRZ ;  /* 0x0000000000587805 */ /* 0x000fe4000001ff00 */
[----:B------:R-:W-:Y:S02]  /*1010*/  CS2R R90, SRZ ;  /* 0x00000000005a7805 */ /* 0x000fe4000001ff00 */
[----:B------:R-:W-:Y:S02]  /*1020*/  CS2R R92, SRZ ;  /* 0x00000000005c7805 */ /* 0x000fe4000001ff00 */
[----:B------:R-:W-:Y:S02]  /*1030*/  CS2R R96, SRZ ;  /* 0x0000000000607805 */ /* 0x000fe4000001ff00 */
[----:B------:R-:W-:Y:S02]  /*1040*/  CS2R R94, SRZ ;  /* 0x00000000005e7805 */ /* 0x000fe4000001ff00 */
        /* <DEDUP_REMOVED lines=16> */
[----:B-1----:R-:W-:Y:S02]  /*1150*/  ISETP.GE.AND P0, PT, R11, 0x1, PT ;  /* 0x000000010b00780c */ /* 0x002fe40003f06270 */
[----:B------:R-:W-:Y:S02]  /*1160*/  CS2R R130, SRZ ;  /* 0x0000000000827805 */ /* 0x000fe4000001ff00 */
[----:B----4-:R-:W-:-:S02]  /*1170*/  R2UR UR8, R10 ;  /* 0x000000000a0872ca */ /* 0x010fc400000e0000 */
[----:B------:R-:W-:Y:S02]  /*1180*/  CS2R R132, SRZ ;  /* 0x0000000000847805 */ /* 0x000fe4000001ff00 */
[----:B------:R-:W-:Y:S02]  /*1190*/  CS2R R134, SRZ ;  /* 0x0000000000867805 */ /* 0x000fe4000001ff00 */
[----:B------:R-:W-:Y:S02]  /*11a0*/  CS2R R136, SRZ ;  /* 0x0000000000887805 */ /* 0x000fe4000001ff00 */
[----:B------:R-:W-:Y:S02]  /*11b0*/  CS2R R138, SRZ ;  /* 0x00000000008a7805 */ /* 0x000fe4000001ff00 */
[----:B------:R-:W-:Y:S01]  /*11c0*/  CS2R R140, SRZ ;  /* 0x00000000008c7805 */ /* 0x000fe2000001ff00 */
[----:B------:R-:W-:Y:S01]  /*11d0*/  IMAD.MOV.U32 R143, RZ, RZ, RZ ;  /* 0x000000ffff8f7224 */ /* 0x000fe200078e00ff */
[----:B------:R-:W-:Y:S01]  /*11e0*/  CS2R R56, SRZ ;  /* 0x0000000000387805 */ /* 0x000fe2000001ff00 */
[----:B------:R-:W-:Y:S01]  /*11f0*/  IMAD.MOV.U32 R145, RZ, RZ, RZ ;  /* 0x000000ffff917224 */ /* 0x000fe200078e00ff */
[----:B------:R-:W-:Y:S01]  /*1200*/  CS2R R58, SRZ ;  /* 0x00000000003a7805 */ /* 0x000fe2000001ff00 */
[----:B--23--:R-:W-:Y:S01]  /*1210*/  IMAD.U32 R13, RZ, RZ, UR4 ;  /* 0x00000004ff0d7e24 */ /* 0x00cfe2000f8e00ff */
[----:B------:R-:W-:-:S02]  /*1220*/  CS2R R60, SRZ ;  /* 0x00000000003c7805 */ /* 0x000fc4000001ff00 */
[----:B------:R-:W-:Y:S01]  /*1230*/  CS2R R62, SRZ ;  /* 0x00000000003e7805 */ /* 0x000fe2000001ff00 */
[----:B------:R-:W-:Y:S01]  /*1240*/  ULEA.HI UR10, UR8, UR8, URZ, 0x1 ;  /* 0x00000008080a7291 */ /* 0x000fe2000f8f083f */
[----:B------:R-:W-:Y:S02]  /*1250*/  CS2R R64, SRZ ;  /* 0x0000000000407805 */ /* 0x000fe4000001ff00 */
[----:B------:R-:W-:Y:S02]  /*1260*/  CS2R R66, SRZ ;  /* 0x0000000000427805 */ /* 0x000fe4000001ff00 */
[----:B------:R-:W-:Y:S01]  /*1270*/  CS2R R68, SRZ ;  /* 0x0000000000447805 */ /* 0x000fe2000001ff00 */
[----:B------:R-:W-:Y:S01]  /*1280*/  ULOP3.LUT UR11, UR10, 0x7fffe, URZ, 0xc0, !UPT ;  /* 0x0007fffe0a0b7892 */ /* 0x000fe2000f8ec03f */
[----:B------:R-:W-:Y:S01]  /*1290*/  CS2R R70, SRZ ;  /* 0x0000000000467805 */ /* 0x000fe2000001ff00 */
[----:B0-----:R-:W-:Y:S01]  /*12a0*/  ULEA UR10, UR13, UR12, 0x18 ;  /* 0x0000000c0d0a7291 */ /* 0x001fe2000f8ec03f */
[----:B------:R-:W-:Y:S01]  /*12b0*/  CS2R R72, SRZ ;  /* 0x0000000000487805 */ /* 0x000fe2000001ff00 */
[----:B------:R-:W-:Y:S01]  /*12c0*/  UIADD3 UR11, UR8, -UR11, URZ ;  /* 0x8000000b080b7290 */ /* 0x000fe2000fffe03f */
[----:B------:R-:W-:Y:S01]  /*12d0*/  CS2R R74, SRZ ;  /* 0x00000000004a7805 */ /* 0x000fe2000001ff00 */
[----:B------:R-:W-:Y:S01]  /*12e0*/  UMOV UR12, UR5 ;  /* 0x00000005000c7c82 */ /* 0x000fe20008000000 */
[----:B------:R-:W-:Y:S01]  /*12f0*/  UMOV UR8, URZ ;  /* 0x0000003f00087c82 */ /* 0x000fe20008000000 */
[----:B------:R-:W-:Y:S01]  /*1300*/  ULEA UR11, UR11, UR10, 0xd ;  /* 0x0000000a0b0b7291 */ /* 0x000fe2000f8e683f */
[----:B------:R-:W-:-:S02]  /*1310*/  CS2R R76, SRZ ;  /* 0x00000000004c7805 */ /* 0x000fc4000001ff00 */
[----:B------:R-:W-:Y:S02]  /*1320*/  CS2R R78, SRZ ;  /* 0x00000000004e7805 */ /* 0x000fe4000001ff00 */
[----:B------:R-:W-:Y:S01]  /*1330*/  CS2R R80, SRZ ;  /* 0x0000000000507805 */ /* 0x000fe2000001ff00 */
[----:B------:R-:W-:Y:S01]  /*1340*/  UIADD3 UR11, UR11, 0x100, URZ ;  /* 0x000001000b0b7890 */ /* 0x000fe2000fffe03f */
[----:B------:R-:W-:Y:S02]  /*1350*/  CS2R R82, SRZ ;  /* 0x0000000000527805 */ /* 0x000fe4000001ff00 */
[----:B------:R-:W-:Y:S02]  /*1360*/  CS2R R84, SRZ ;  /* 0x0000000000547805 */ /* 0x000fe4000001ff00 */
[----:B------:R-:W-:Y:S01]  /*1370*/  CS2R R86, SRZ ;  /* 0x0000000000567805 */ /* 0x000fe2000001ff00 */
[----:B------:R-:W-:Y:S01]  /*1380*/  USHF.R.U32.HI UR11, URZ, 0x4, UR11 ;  /* 0x000000043f0b7899 */ /* 0x000fe2000801160b */
[----:B------:R-:W-:-:S02]  /*1390*/  CS2R R24, SRZ ;  /* 0x0000000000187805 */ /* 0x000fc4000001ff00 */
[----:B------:R-:W-:Y:S02]  /*13a0*/  CS2R R26, SRZ ;  /* 0x00000000001a7805 */ /* 0x000fe4000001ff00 */
[----:B------:R-:W-:Y:S01]  /*13b0*/  CS2R R28, SRZ ;  /* 0x00000000001c7805 */ /* 0x000fe2000001ff00 */
[----:B------:R-:W-:Y:S01]  /*13c0*/  ULOP3.LUT UR11, UR11, 0x3fff, URZ, 0xc0, !UPT ;  /* 0x00003fff0b0b7892 */ /* 0x000fe2000f8ec03f */
        /* <DEDUP_REMOVED lines=12> */
[----:B------:R-:W-:Y:S01]  /*1490*/  CS2R R54, SRZ ;  /* 0x0000000000367805 */ /* 0x000fe2000001ff00 */
[----:B------:R-:W-:Y:S06]  /*14a0*/  @!P0 BRA `(.L_x_13) ;  /* 0x0000000800a08947 */ /* 0x000fec0003800000 */
[----:B------:R-:W-:-:S13]  /*14b0*/  ISETP.NE.AND P1, PT, R142, 0x3, PT ;  /* 0x000000038e00780c */ /* 0x000fda0003f25270 */
[----:B------:R-:W-:Y:S05]  /*14c0*/  @!P1 BRA `(.L_x_14) ;  /* 0x0000000000049947 */ /* 0x000fea0003800000 */
[----:B------:R-:W-:Y:S01]  /*14d0*/  BPT.TRAP 0x1 ;  /* 0x000000040000795c */ /* 0x000fe20000300000 */
.L_x_14:
[----:B------:R-:W-:Y:S01]  /*14e0*/  ULEA UR6, UR5, UR10, 0x3 ;  /* 0x0000000a05067291 */ /* 0x000fe2000f8e183f */
[----:B------:R-:W-:-:S05]  /*14f0*/  IMAD.U32 R10, RZ, RZ, UR4 ;  /* 0x00000004ff0a7e24 */ /* 0x000fca000f8e00ff */
[----:B------:R-:W-:-:S04]  /*1500*/  SHF.L.U32 R10, R10, 0x1f, RZ ;  /* 0x0000001f0a0a7819 */ /* 0x000fc800000006ff */
[----:B------:R0:W1:Y:S01]  /*1510*/  SYNCS.PHASECHK.TRANS64.TRYWAIT P0, [UR6], R10 ;  /* 0x0000000aff0075a7 */ /* 0x0000620008000146 */
[----:B------:R-:W-:Y:S05]  /*1520*/  @!P1 BRA `(.L_x_15) ;  /* 0x0000000000049947 */ /* 0x000fea0003800000 */
[----:B------:R-:W-:Y:S01]  /*1530*/  BPT.TRAP 0x1 ;  /* 0x000000040000795c */ /* 0x000fe20000300000 */
.L_x_15:
[----:B-1----:R-:W-:Y:S05]  /*1540*/  @P0 BRA `(.L_x_16) ;  /* 0x0000000000080947 */ /* 0x002fea0003800000 */
[----:B------:R-:W1:Y:S02]  /*1550*/  SYNCS.PHASECHK.TRANS64.TRYWAIT P0, [UR6], R10 ;  /* 0x0000000aff0075a7 */ /* 0x000e640008000146 */
[----:B-1----:R-:W-:Y:S05]  /*1560*/  @!P0 BRA `(.L_x_17) ;  /* 0x0000008000688947 */ /* 0x002fea0003800000 */
.L_x_16:
[----:B------:R-:W-:Y:S01]  /*1570*/  UIADD3 UR6, UR10, 0x28100, URZ ;  /* 0x000281000a067890 */ /* 0x000fe2000fffe03f */
[----:B------:R-:W-:Y:S01]  /*1580*/  WARPGROUP.ARRIVE ;  /* 0x00000000000079c5 */ /* 0x000fe20000000000 */
[----:B------:R-:W-:Y:S01]  /*1590*/  ULOP3.LUT UR8, UR11, 0x10000, URZ, 0xfc, !UPT ;  /* 0x000100000b087892 */ /* 0x000fe2000f8efc3f */
[----:B------:R-:W-:Y:S01]  /*15a0*/  CS2R R18, SRZ ;  /* 0x0000000000127805 */ /* 0x000fe2000001ff00 */
[----:B------:R-:W-:Y:S01]  /*15b0*/  USHF.R.U32.HI UR6, URZ, 0x4, UR6 ;  /* 0x000000043f067899 */ /* 0x000fe20008011606 */
[----:B------:R-:W-:Y:S01]  /*15c0*/  CS2R R16, SRZ ;  /* 0x0000000000107805 */ /* 0x000fe2000001ff00 */
[----:B------:R-:W-:Y:S01]  /*15d0*/  ULEA UR8, UR5, UR8, 0xb ;  /* 0x0000000805087291 */ /* 0x000fe2000f8e583f */
[----:B------:R-:W-:Y:S01]  /*15e0*/  CS2R R20, SRZ ;  /* 0x0000000000147805 */ /* 0x000fe2000001ff00 */
[----:B------:R-:W-:Y:S01]  /*15f0*/  ULOP3.LUT UR6, UR6, 0x3fff, URZ, 0xc0, !UPT ;  /* 0x00003fff06067892 */ /* 0x000fe2000f8ec03f */
[----:B------:R-:W-:Y:S01]  /*1600*/  CS2R R22, SRZ ;  /* 0x0000000000167805 */ /* 0x000fe2000001ff00 */
[----:B------:R-:W-:Y:S01]  /*1610*/  UMOV UR13, 0x40000040 ;  /* 0x40000040000d7882 */ /* 0x000fe20000000000 */
[----:B------:R-:W-:Y:S01]  /*1620*/  UMOV UR15, 0x40000040 ;  /* 0x40000040000f7882 */ /* 0x000fe20000000000 */
[----:B------:R-:W-:Y:S01]  /*1630*/  ULOP3.LUT UR6, UR6, 0x10000, URZ, 0xfc, !UPT ;  /* 0x0001000006067892 */ /* 0x000fe2000f8efc3f */
[----:B------:R-:W-:Y:S01]  /*1640*/  CS2R R88, SRZ ;  /* 0x0000000000587805 */ /* 0x000fe2000001ff00 */
[----:B------:R-:W-:Y:S01]  /*1650*/  UMOV UR12, UR8 ;  /* 0x00000008000c7c82 */ /* 0x000fe20008000000 */
[----:B------:R-:W-:Y:S01]  /*1660*/  CS2R R90, SRZ ;  /* 0x00000000005a7805 */ /* 0x000fe2000001ff00 */
[----:B------:R-:W-:Y:S01]  /*1670*/  ULEA UR7, UR5, UR6, 0x9 ;  /* 0x0000000605077291 */ /* 0x000fe2000f8e483f */
[----:B------:R-:W-:Y:S01]  /*1680*/  CS2R R92, SRZ ;  /* 0x00000000005c7805 */ /* 0x000fe2000001ff00 */
[----:B------:R-:W-:Y:S01]  /*1690*/  UIADD3 UR6, UR8, 0x400, URZ ;  /* 0x0000040008067890 */ /* 0x000fe2000fffe03f */
[----:B------:R-:W-:-:S02]  /*16a0*/  CS2R R96, SRZ ;  /* 0x0000000000607805 */ /* 0x000fc4000001ff00 */
[----:B------:R-:W-:Y:S02]  /*16b0*/  CS2R R94, SRZ ;  /* 0x00000000005e7805 */ /* 0x000fe4000001ff00 */
[----:B------:R-:W-:Y:S02]  /*16c0*/  CS2R R98, SRZ ;  /* 0x0000000000627805 */ /* 0x000fe4000001ff00 */
[----:B------:R-:W-:Y:S01]  /*16d0*/  CS2R R100, SRZ ;  /* 0x0000000000647805 */ /* 0x000fe2000001ff00 */
[----:B------:R-:W-:Y:S01]  /*16e0*/  UMOV UR14, UR7 ;  /* 0x00000007000e7c82 */ /* 0x000fe20008000000 */
[----:B------:R-:W-:Y:S01]  /*16f0*/  CS2R R102, SRZ ;  /* 0x0000000000667805 */ /* 0x000fe2000001ff00 */
[----:B------:R-:W-:Y:S01]  /*1700*/  QGMMA.64x64x32.F32.E5M2.E4M3 R56, gdesc[UR12], RZ, !UPT ;  /* 0x00e000000c3879f3 */ /* 0x000fe2000c7018ff */
[----:B------:R-:W-:Y:S01]  /*1710*/  UMOV UR12, UR6 ;  /* 0x00000006000c7c82 */ /* 0x000fe20008000000 */
[----:B------:R-:W-:Y:S01]  /*1720*/  UMOV UR13, 0x40000040 ;  /* 0x40000040000d7882 */ /* 0x000fe20000000000 */
[----:B------:R-:W-:Y:S01]  /*1730*/  UIADD3 UR6, UR8, 0x402, URZ ;  /* 0x0000040208067890 */ /* 0x000fe2000fffe03f */
[----:B------:R-:W-:Y:S01]  /*1740*/  QGMMA.64x64x32.F32.E5M2.E4M3 R24, gdesc[UR12], RZ, !UPT ;  /* 0x00e000000c1879f3 */ /* 0x000fe2000c7018ff */
[----:B------:R-:W-:Y:S01]  /*1750*/  UIADD3 UR12, UR8, 0x2, URZ ;  /* 0x00000002080c7890 */ /* 0x000fe2000fffe03f */
[----:B------:R-:W-:Y:S01]  /*1760*/  CS2R R104, SRZ ;  /* 0x0000000000687805 */ /* 0x000fe2000001ff00 */
[----:B------:R-:W-:Y:S01]  /*1770*/  UIADD3 UR14, UR7, 0x2, URZ ;  /* 0x00000002070e7890 */ /* 0x000fe2000fffe03f */
[----:B------:R-:W-:Y:S01]  /*1780*/  CS2R R108, SRZ ;  /* 0x00000000006c7805 */ /* 0x000fe2000001ff00 */
[----:B------:R-:W-:Y:S01]  /*1790*/  UMOV UR13, 0x40000040 ;  /* 0x40000040000d7882 */ /* 0x000fe20000000000 */
[----:B------:R-:W-:Y:S01]  /*17a0*/  UMOV UR15, 0x40000040 ;  /* 0x40000040000f7882 */ /* 0x000fe20000000000 */
        /* <DEDUP_REMOVED lines=16> */
[----:B------:R-:W-:Y:S01]  /*18b0*/  CS2R R140, SRZ ;  /* 0x00000000008c7805 */ /* 0x000fe2000001ff00 */
[----:B------:R-:W-:Y:S02]  /*18c0*/  IMAD.MOV.U32 R143, RZ, RZ, RZ ;  /* 0x000000ffff8f7224 */ /* 0x000fe400078e00ff */
[----:B------:R-:W-:Y:S01]  /*18d0*/  IMAD.MOV.U32 R145, RZ, RZ, RZ ;  /* 0x000000ffff917224 */ /* 0x000fe200078e00ff */
[----:B------:R-:W-:Y:S01]  /*18e0*/  QGMMA.64x64x32.F32.E5M2.E4M3 R56, gdesc[UR12], R56 ;  /* 0x00e000000c3879f3 */ /* 0x000fe20008701838 */
[----:B------:R-:W-:Y:S01]  /*18f0*/  UMOV UR12, UR6 ;  /* 0x00000006000c7c82 */ /* 0x000fe20008000000 */
[----:B------:R-:W-:Y:S01]  /*1900*/  UMOV UR13, 0x40000040 ;  /* 0x40000040000d7882 */ /* 0x000fe20000000000 */
[----:B------:R-:W-:Y:S01]  /*1910*/  UIADD3 UR6, UR8, 0x404, URZ ;  /* 0x0000040408067890 */ /* 0x000fe2000fffe03f */
[----:B------:R-:W-:Y:S01]  /*1920*/  QGMMA.64x64x32.F32.E5M2.E4M3 R24, gdesc[UR12], R24 ;  /* 0x00e000000c1879f3 */ /* 0x000fe20008701818 */
[----:B------:R-:W-:-:S02]  /*1930*/  UIADD3 UR12, UR8, 0x4, URZ ;  /* 0x00000004080c7890 */ /* 0x000fc4000fffe03f */
[----:B------:R-:W-:Y:S01]  /*1940*/  UIADD3 UR14, UR7, 0x4, URZ ;  /* 0x00000004070e7890 */ /* 0x000fe2000fffe03f */
[----:B------:R-:W-:Y:S01]  /*1950*/  UMOV UR13, 0x40000040 ;  /* 0x40000040000d7882 */ /* 0x000fe20000000000 */
[----:B------:R-:W-:-:S07]  /*1960*/  UMOV UR15, 0x40000040 ;  /* 0x40000040000f7882 */ /* 0x000fce0000000000 */
[----:B------:R-:W-:Y:S01]  /*1970*/  QGMMA.64x64x32.F32.E5M2.E4M3 R56, gdesc[UR12], R56 ;  /* 0x00e000000c3879f3 */ /* 0x000fe20008701838 */
[----:B------:R-:W-:Y:S01]  /*1980*/  UMOV UR12, UR6 ;  /* 0x00000006000c7c82 */ /* 0x000fe20008000000 */
[----:B------:R-:W-:Y:S01]  /*1990*/  UMOV UR13, 0x40000040 ;  /* 0x40000040000d7882 */ /* 0x000fe20000000000 */
[----:B------:R-:W-:Y:S01]  /*19a0*/  UMOV UR6, 0x4 ;  /* 0x0000000400067882 */ /* 0x000fe20000000000 */
[----:B------:R-:W-:Y:S01]  /*19b0*/  QGMMA.64x64x32.F32.E5M2.E4M3 R24, gdesc[UR12], R24 ;  /* 0x00e000000c1879f3 */ /* 0x000fe20008701818 */
[----:B------:R-:W-:Y:S02]  /*19c0*/  UIADD3 UR14, UR7, 0x6, URZ ;  /* 0x00000006070e7890 */ /* 0x000fe4000fffe03f */
[----:B------:R-:W-:Y:S01]  /*19d0*/  UIADD3 UR12, UR8, 0x6, URZ ;  /* 0x00000006080c7890 */ /* 0x000fe2000fffe03f */
[----:B------:R-:W-:Y:S01]  /*19e0*/  ULDC UR7, c[0x0][0x50c] ;  /* 0x0001430000077ab9 */ /* 0x000fe20000000800 */
[----:B------:R-:W-:Y:S02]  /*19f0*/  UIADD3 UR8, UR8, 0x406, URZ ;  /* 0x0000040608087890 */ /* 0x000fe4000fffe03f */
[----:B------:R-:W-:Y:S01]  /*1a00*/  UISETP.NE.AND UP0, UPT, UR7, 0x4, UPT ;  /* 0x000000040700788c */ /* 0x000fe2000bf05270 */
[----:B------:R-:W-:Y:S01]  /*1a10*/  UMOV UR13, 0x40000040 ;  /* 0x40000040000d7882 */ /* 0x000fe20000000000 */
[----:B------:R-:W-:-:S02]  /*1a20*/  UMOV UR15, 0x40000040 ;  /* 0x40000040000f7882 */ /* 0x000fc40000000000 */
[----:B------:R-:W-:-:S06]  /*1a30*/  USEL UR7, URZ, 0x1, UP0 ;  /* 0x000000013f077887 */ /* 0x000fcc0008000000 */
[----:B------:R-:W-:Y:S01]  /*1a40*/  ISETP.NE.AND P0, PT, RZ, UR7, PT ;  /* 0x00000007ff007c0c */ /* 0x000fe2000bf05270 */
[----:B------:R-:W-:Y:S01]  /*1a50*/  QGMMA.64x64x32.F32.E5M2.E4M3 R56, gdesc[UR12], R56 ;  /* 0x00e000000c3879f3 */ /* 0x000fe20008701838 */
[----:B------:R-:W-:Y:S01]  /*1a60*/  UMOV UR12, UR8 ;  /* 0x00000008000c7c82 */ /* 0x000fe20008000000 */
[----:B------:R-:W-:Y:S02]  /*1a70*/  UMOV UR13, 0x40000040 ;  /* 0x40000040000d7882 */ /* 0x000fe40000000000 */
[----:B------:R-:W-:Y:S08]  /*1a80*/  QGMMA.64x64x32.F32.E5M2.E4M3 R24, gdesc[UR12], R24, gsb0 ;  /* 0x00e000000c1879f3 */ /* 0x000ff00008001818 */
[----:B------:R-:W-:Y:S05]  /*1a90*/  @!P0 BRA `(.L_x_18) ;  /* 0x0000000400088947 */ /* 0x000fea0003800000 */
[----:B------:R-:W-:Y:S02]  /*1aa0*/  WARPGROUP.DEPBAR.LE gsb0, 0x0 ;  /* 0x00008000000079c5 */ /* 0x000fe40000010000 */
[----:B------:R-:W-:-:S01]  /*1ab0*/  FADD R145, RZ, R56 ;  /* 0x00000038ff917221 */ /* 0x000fc20000000000 */
[----:B------:R-:W-:Y:S01]  /*1ac0*/  FADD R140, RZ, R57 ;  /* 0x00000039ff8c7221 */ /* 0x000fe20000000000 */
        /* <DEDUP_REMOVED lines=62> */
[----:B------:R-:W-:-:S06]  /*1eb0*/  UMOV UR6, URZ ;  /* 0x0000003f00067c82 */ /* 0x000fcc0008000000 */
.L_x_18:
[----:B------:R-:W-:-:S04]  /*1ec0*/  UIADD3 UR12, UR5, 0x1, URZ ;  /* 0x00000001050c7890 */ /* 0x000fc8000fffe03f */
[----:B------:R-:W-:-:S04]  /*1ed0*/  UISETP.NE.AND UP0, UPT, UR12, 0x5, UPT ;  /* 0x000000050c00788c */ /* 0x000fc8000bf05270 */
[----:B------:R-:W-:Y:S02]  /*1ee0*/  USEL UR8, URZ, 0x1, UP0 ;  /* 0x000000013f087887 */ /* 0x000fe40008000000 */
[----:B------:R-:W-:Y:S02]  /*1ef0*/  USEL UR12, UR12, URZ, UP0 ;  /* 0x0000003f0c0c7287 */ /* 0x000fe40008000000 */
[----:B------:R-:W-:-:S06]  /*1f00*/  ULOP3.LUT UR8, UR4, UR8, URZ, 0x3c, !UPT ;  /* 0x0000000804087292 */ /* 0x000fcc000f8e3c3f */
[----:B------:R-:W-:Y:S01]  /*1f10*/  IMAD.U32 R13, RZ, RZ, UR8 ;  /* 0x00000008ff0d7e24 */ /* 0x000fe2000f8e00ff */
[----:B------:R-:W-:-:S06]  /*1f20*/  UMOV UR8, 0x1 ;  /* 0x0000000100087882 */ /* 0x000fcc0000000000 */
.L_x_13:
[----:B------:R-:W-:-:S04]  /*1f30*/  UISETP.LT.AND UP0, UPT, UR9, 0x1, UPT ;  /* 0x000000010900788c */ /* 0x000fc8000bf01270 */
[----:B------:R-:W-:-:S04]  /*1f40*/  USEL UR13, UR9, 0x1, UP0 ;  /* 0x00000001090d7887 */ /* 0x000fc80008000000 */
[----:B------:R-:W-:-:S04]  /*1f50*/  UIADD3 UR13, UR9, -UR13, URZ ;  /* 0x8000000d090d7290 */ /* 0x000fc8000fffe03f */
[----:B------:R-:W-:-:S06]  /*1f60*/  UISETP.GE.AND UP0, UPT, UR13, 0x1, UPT ;  /* 0x000000010d00788c */ /* 0x000fcc000bf06270 */
[----:B------:R-:W-:-:S13]  /*1f70*/  PLOP3.LUT P0, PT, PT, PT, UP0, 0x80, 0x0 ;  /* 0x000000000000781c */ /* 0x000fda0003f0f008 */
[----:B------:R-:W-:Y:S05]  /*1f80*/  @!P0 BRA `(.L_x_19) ;  /* 0x0000000800748947 */ /* 0x000fea0003800000 */
[----:B01----:R-:W-:Y:S01]  /*1f90*/  IMAD.U32 R10, RZ, RZ, UR13 ;  /* 0x0000000dff0a7e24 */ /* 0x003fe2000f8e00ff */
[----:B------:R-:W-:Y:S01]  /*1fa0*/  UMOV UR13, UR5 ;  /* 0x00000005000d7c82 */ /* 0x000fe20008000000 */
[----:B------:R-:W-:-:S05]  /*1fb0*/  ULDC UR15, c[0x0][0x50c] ;  /* 0x00014300000f7ab9 */ /* 0x000fca0000000800 */
.L_x_27:
[----:B------:R-:W-:-:S13]  /*1fc0*/  ISETP.NE.AND P1, PT, R142, 0x3, PT ;  /* 0x000000038e00780c */ /* 0x000fda0003f25270 */
[----:B01----:R-:W-:Y:S05]  /*1fd0*/  @!P1 BRA `(.L_x_20) ;  /* 0x0000000000049947 */ /* 0x003fea0003800000 */
[----:B------:R-:W-:Y:S01]  /*1fe0*/  BPT.TRAP 0x1 ;  /* 0x000000040000795c */ /* 0x000fe20000300000 */
.L_x_20:
[----:B------:R-:W0:Y:S01]  /*1ff0*/  S2UR UR14, SR_CgaCtaId ;  /* 0x00000000000e79c3 */ /* 0x000e220000008800 */
[----:B------:R-:W-:Y:S01]  /*2000*/  UMOV UR10, 0x400 ;  /* 0x00000400000a7882 */ /* 0x000fe20000000000 */
[----:B------:R-:W-:Y:S01]  /*2010*/  SHF.L.U32 R11, R13, 0x1f, RZ ;  /* 0x0000001f0d0b7819 */ /* 0x000fe200000006ff */
[----:B0-----:R-:W-:-:S04]  /*2020*/  ULEA UR10, UR14, UR10, 0x18 ;  /* 0x0000000a0e0a7291 */ /* 0x001fc8000f8ec03f */
[----:B------:R-:W-:-:S09]  /*2030*/  ULEA UR14, UR12, UR10, 0x3 ;  /* 0x0000000a0c0e7291 */ /* 0x000fd2000f8e183f */
[----:B------:R0:W1:Y:S01]  /*2040*/  SYNCS.PHASECHK.TRANS64.TRYWAIT P0, [UR14], R11 ;  /* 0x0000000bff0075a7 */ /* 0x000062000800014e */
[----:B------:R-:W-:Y:S05]  /*2050*/  @!P1 BRA `(.L_x_21) ;  /* 0x0000000000049947 */ /* 0x000fea0003800000 */
[----:B------:R-:W-:Y:S01]  /*2060*/  BPT.TRAP 0x1 ;  /* 0x000000040000795c */ /* 0x000fe20000300000 */
.L_x_21:
[----:B-1----:R-:W-:Y:S05]  /*2070*/  @P0 BRA `(.L_x_22) ;  /* 0x0000000000080947 */ /* 0x002fea0003800000 */
[----:B------:R-:W1:Y:S02]  /*2080*/  SYNCS.PHASECHK.TRANS64.TRYWAIT P0, [UR14], R11 ;  /* 0x0000000bff0075a7 */ /* 0x000e64000800014e */
[----:B-1----:R-:W-:Y:S05]  /*2090*/  @!P0 BRA `(.L_x_23) ;  /* 0x0000007400b48947 */ /* 0x002fea0003800000 */
.L_x_22:
[----:B------:R-:W-:Y:S01]  /*20a0*/  UIADD3 UR14, UR10, 0x28100, URZ ;  /* 0x000281000a0e7890 */ /* 0x000fe2000fffe03f */
[----:B------:R-:W-:Y:S01]  /*20b0*/  WARPGROUP.ARRIVE ;  /* 0x00000000000079c5 */ /* 0x000fe20000000000 */
[----:B------:R-:W-:Y:S02]  /*20c0*/  UISETP.NE.AND UP0, UPT, UR7, URZ, UPT ;  /* 0x0000003f0700728c */ /* 0x000fe4000bf05270 */
[----:B------:R-:W-:Y:S02]  /*20d0*/  USHF.R.U32.HI UR14, URZ, 0x4, UR14 ;  /* 0x000000043f0e7899 */ /* 0x000fe4000801160e */
[----:B------:R-:W-:Y:S02]  /*20e0*/  USEL UR8, UR8, URZ, !UP0 ;  /* 0x0000003f08087287 */ /* 0x000fe4000c000000 */
[----:B------:R-:W-:Y:S02]  /*20f0*/  ULOP3.LUT UR14, UR14, 0x3fff, URZ, 0xc0, !UPT ;  /* 0x00003fff0e0e7892 */ /* 0x000fe4000f8ec03f */
[----:B------:R-:W-:-:S02]  /*2100*/  ULOP3.LUT UR7, UR11, 0x10000, URZ, 0xfc, !UPT ;  /* 0x000100000b077892 */ /* 0x000fc4000f8efc3f */
[----:B------:R-:W-:Y:S02]  /*2110*/  ULOP3.LUT UR14, UR14, 0x10000, URZ, 0xfc, !UPT ;  /* 0x000100000e0e7892 */ /* 0x000fe4000f8efc3f */
[----:B------:R-:W-:Y:S02]  /*2120*/  UISETP.NE.U32.AND UP0, UPT, UR8, URZ, UPT ;  /* 0x0000003f0800728c */ /* 0x000fe4000bf05070 */
[----:B------:R-:W-:Y:S02]  /*2130*/  ULEA UR8, UR12, UR7, 0xb ;  /* 0x000000070c087291 */ /* 0x000fe4000f8e583f */
[----:B------:R-:W-:Y:S02]  /*2140*/  ULEA UR7, UR12, UR14, 0x9 ;  /* 0x0000000e0c077291 */ /* 0x000fe4000f8e483f */
[----:B------:R-:W-:Y:S01]  /*2150*/  UIADD3 UR14, UR8, 0x400, URZ ;  /* 0x00000400080e7890 */ /* 0x000fe2000fffe03f */
[----:B------:R-:W-:Y:S02]  /*2160*/  UMOV UR17, 0x40000040 ;  /* 0x4000004000117882 */ /* 0x000fe40000000000 */
[----:B------:R-:W-:Y:S01]  /*2170*/  UMOV UR16, UR8 ;  /* 0x0000000800107c82 */ /* 0x000fe20008000000 */
[----:B------:R-:W-:Y:S01]  /*2180*/  UMOV UR19, 0x40000040 ;  /* 0x4000004000137882 */ /* 0x000fe20000000000 */
[----:B------:R-:W-:Y:S01]  /*2190*/  UMOV UR18, UR7 ;  /* 0x0000000700127c82 */ /* 0x000fe20008000000 */
[----:B------:R-:W-:Y:S01]  /*21a0*/  UIADD3 UR6, UR6, 0x4, URZ ;  /* 0x0000000406067890 */ /* 0x000fe2000fffe03f */
[----:B------:R-:W-:Y:S01]  /*21b0*/  QGMMA.64x64x32.F32.E5M2.E4M3 R56, gdesc[UR16], R56, UP0 ;  /* 0x00e00000103879f3 */ /* 0x000fe2000bf01838 */
[----:B------:R-:W-:Y:S01]  /*21c0*/  UMOV UR16, UR14 ;  /* 0x0000000e00107c82 */ /* 0x000fe20008000000 */
[----:B------:R-:W-:Y:S01]  /*21d0*/  UMOV UR17, 0x40000040 ;  /* 0x4000004000117882 */ /* 0x000fe20000000000 */
[----:B------:R-:W-:Y:S01]  /*21e0*/  UIADD3 UR14, UR8, 0x402, URZ ;  /* 0x00000402080e7890 */ /* 0x000fe2000fffe03f */
[----:B------:R-:W-:Y:S01]  /*21f0*/  QGMMA.64x64x32.F32.E5M2.E4M3 R24, gdesc[UR16], R24, UP0 ;  /* 0x00e00000101879f3 */ /* 0x000fe2000bf01818 */
[----:B------:R-:W-:-:S02]  /*2200*/  UIADD3 UR16, UR8, 0x2, URZ ;  /* 0x0000000208107890 */ /* 0x000fc4000fffe03f */
[----:B------:R-:W-:Y:S01]  /*2210*/  UIADD3 UR18, UR7, 0x2, URZ ;  /* 0x0000000207127890 */ /* 0x000fe2000fffe03f */
[----:B------:R-:W-:Y:S01]  /*2220*/  UMOV UR17, 0x40000040 ;  /* 0x4000004000117882 */ /* 0x000fe20000000000 */
[----:B------:R-:W-:Y:S01]  /*2230*/  UMOV UR19, 0x40000040 ;  /* 0x4000004000137882 */ /* 0x000fe20000000000 */
[----:B------:R-:W-:-:S06]  /*2240*/  UISETP.NE.AND UP0, UPT, UR6, UR15, UPT ;  /* 0x0000000f0600728c */ /* 0x000fcc000bf05270 */
[----:B------:R-:W-:Y:S01]  /*2250*/  QGMMA.64x64x32.F32.E5M2.E4M3 R56, gdesc[UR16], R56 ;  /* 0x00e00000103879f3 */ /* 0x000fe20008701838 */
[----:B------:R-:W-:Y:S01]  /*2260*/  UMOV UR16, UR14 ;  /* 0x0000000e00107c82 */ /* 0x000fe20008000000 */
[----:B------:R-:W-:Y:S01]  /*2270*/  UMOV UR17, 0x40000040 ;  /* 0x4000004000117882 */ /* 0x000fe20000000000 */
[----:B------:R-:W-:Y:S01]  /*2280*/  UIADD3 UR14, UR8, 0x404, URZ ;  /* 0x00000404080e7890 */ /* 0x000fe2000fffe03f */
[----:B------:R-:W-:Y:S01]  /*2290*/  QGMMA.64x64x32.F32.E5M2.E4M3 R24, gdesc[UR16], R24 ;  /* 0x00e00000101879f3 */ /* 0x000fe20008701818 */
[----:B------:R-:W-:Y:S02]  /*22a0*/  UIADD3 UR16, UR8, 0x4, URZ ;  /* 0x0000000408107890 */ /* 0x000fe4000fffe03f */
[----:B------:R-:W-:Y:S01]  /*22b0*/  UIADD3 UR18, UR7, 0x4, URZ ;  /* 0x0000000407127890 */ /* 0x000fe2000fffe03f */
[----:B------:R-:W-:Y:S01]  /*22c0*/  UMOV UR17, 0x40000040 ;  /* 0x4000004000117882 */ /* 0x000fe20000000000 */
[----:B------:R-:W-:-:S07]  /*22d0*/  UMOV UR19, 0x40000040 ;  /* 0x4000004000137882 */ /* 0x000fce0000000000 */
[----:B------:R-:W-:Y:S01]  /*22e0*/  QGMMA.64x64x32.F32.E5M2.E4M3 R56, gdesc[UR16], R56 ;  /* 0x00e00000103879f3 */ /* 0x000fe20008701838 */
[----:B------:R-:W-:Y:S01]  /*22f0*/  UMOV UR16, UR14 ;  /* 0x0000000e00107c82 */ /* 0x000fe20008000000 */
[----:B------:R-:W-:Y:S02]  /*2300*/  UMOV UR17, 0x40000040 ;  /* 0x4000004000117882 */ /* 0x000fe40000000000 */
[----:B------:R-:W-:Y:S01]  /*2310*/  QGMMA.64x64x32.F32.E5M2.E4M3 R24, gdesc[UR16], R24 ;  /* 0x00e00000101879f3 */ /* 0x000fe20008701818 */
[----:B------:R-:W-:Y:S02]  /*2320*/  UIADD3 UR16, UR8, 0x6, URZ ;  /* 0x0000000608107890 */ /* 0x000fe4000fffe03f */
[----:B------:R-:W-:Y:S02]  /*2330*/  UIADD3 UR18, UR7, 0x6, URZ ;  /* 0x0000000607127890 */ /* 0x000fe4000fffe03f */
[----:B------:R-:W-:Y:S01]  /*2340*/  UIADD3 UR8, UR8, 0x406, URZ ;  /* 0x0000040608087890 */ /* 0x000fe2000fffe03f */
[----:B------:R-:W-:Y:S01]  /*2350*/  UMOV UR17, 0x40000040 ;  /* 0x4000004000117882 */ /* 0x000fe20000000000 */
[----:B------:R-:W-:Y:S01]  /*2360*/  UMOV UR19, 0x40000040 ;  /* 0x4000004000137882 */ /* 0x000fe20000000000 */
[----:B------:R-:W-:-:S06]  /*2370*/  USEL UR7, URZ, 0x1, UP0 ;  /* 0x000000013f077887 */ /* 0x000fcc0008000000 */
[----:B------:R-:W-:Y:S01]  /*2380*/  ISETP.NE.AND P0, PT, RZ, UR7, PT ;  /* 0x00000007ff007c0c */ /* 0x000fe2000bf05270 */
[----:B------:R-:W-:Y:S01]  /*2390*/  QGMMA.64x64x32.F32.E5M2.E4M3 R56, gdesc[UR16], R56 ;  /* 0x00e00000103879f3 */ /* 0x000fe20008701838 */
[----:B------:R-:W-:Y:S01]  /*23a0*/  UMOV UR16, UR8 ;  /* 0x0000000800107c82 */ /* 0x000fe20008000000 */
[----:B------:R-:W-:Y:S02]  /*23b0*/  UMOV UR17, 0x40000040 ;  /* 0x4000004000117882 */ /* 0x000fe40000000000 */
[----:B------:R-:W-:Y:S03]  /*23c0*/  QGMMA.64x64x32.F32.E5M2.E4M3 R24, gdesc[UR16], R24, gsb0 ;  /* 0x00e00000101879f3 */ /* 0x000fe60008001818 */
[----:B------:R-:W-:-:S05]  /*23d0*/  WARPGROUP.DEPBAR.LE gsb0, 0x1 ;  /* 0x00008000000079c5 */ /* 0x000fca0000010100 */
[----:B------:R-:W-:Y:S05]  /*23e0*/  @!P0 BRA `(.L_x_24) ;  /* 0x0000000400088947 */ /* 0x000fea0003800000 */
[----:B------:R-:W-:Y:S02]  /*23f0*/  WARPGROUP.DEPBAR.LE gsb0, 0x0 ;  /* 0x00008000000079c5 */ /* 0x000fe40000010000 */
[----:B------:R-:W-:-:S01]  /*2400*/  FADD R145, R56, R145 ;  /* 0x0000009138917221 */ /* 0x000fc20000000000 */
[----:B------:R-:W-:Y:S01]  /*2410*/  FADD R140, R57, R140 ;  /* 0x0000008c398c7221 */ /* 0x000fe20000000000 */
        /* <DEDUP_REMOVED lines=62> */
[----:B------:R-:W-:-:S06]  /*2800*/  UMOV UR6, URZ ;  /* 0x0000003f00067c82 */ /* 0x000fcc0008000000 */
.L_x_24:
[----:B------:R-:W-:Y:S05]  /*2810*/  @!P1 BRA `(.L_x_25) ;  /* 0x0000000000049947 */ /* 0x000fea0003800000 */
[----:B------:R-:W-:Y:S01]  /*2820*/  BPT.TRAP 0x1 ;  /* 0x000000040000795c */ /* 0x000fe20000300000 */
.L_x_25:
[----:B------:R-:W-:Y:S01]  /*2830*/  ULEA UR8, UR13, UR10, 0x3 ;  /* 0x0000000a0d087291 */ /* 0x000fe2000f8e183f */
[----:B------:R-:W-:-:S03]  /*2840*/  ISETP.GT.U32.AND P0, PT, R4, 0x1, PT ;  /* 0x000000010400780c */ /* 0x000fc60003f04070 */
[----:B------:R-:W-:-:S04]  /*2850*/  UIADD3 UR8, UR8, 0x28, URZ ;  /* 0x0000002808087890 */ /* 0x000fc8000fffe03f */
[----:B------:R-:W-:-:S09]  /*2860*/  UPRMT UR8, URZ, 0x654, UR8 ;  /* 0x000006543f087896 */ /* 0x000fd20008000008 */
[----:B------:R-:W-:Y:S01]  /*2870*/  SYNCS.ARRIVE.TRANS64.RED.A1T0 RZ, [UR8], RZ ;  /* 0x000000ffffff79a7 */ /* 0x000fe20008100408 */
[----:B------:R-:W-:Y:S05]  /*2880*/  @P0 BRA `(.L_x_26) ;  /* 0x0000000000040947 */ /* 0x000fea0003800000 */
[----:B------:R-:W-:Y:S01]  /*2890*/  BPT.TRAP 0x1 ;  /* 0x000000040000795c */ /* 0x000fe20000300000 */
.L_x_26:
[----:B------:R-:W-:Y:S01]  /*28a0*/  UIADD3 UR12, UR12, 0x1, URZ ;  /* 0x000000010c0c7890 */ /* 0x000fe2000fffe03f */
[C---:B------:R-:W-:Y:S01]  /*28b0*/  ISETP.GT.AND P0, PT, R10.reuse, 0x1, PT ;  /* 0x000000010a00780c */ /* 0x040fe20003f04270 */
[----:B------:R-:W-:Y:S01]  /*28c0*/  UIADD3 UR13, UR13, 0x1, URZ ;  /* 0x000000010d0d7890 */ /* 0x000fe2000fffe03f */
[----:B------:R-:W-:Y:S01]  /*28d0*/  VIADD R10, R10, 0xffffffff ;  /* 0xffffffff0a0a7836 */ /* 0x000fe20000000000 */
[----:B------:R-:W-:Y:S02]  /*28e0*/  UISETP.NE.AND UP0, UPT, UR12, 0x5, UPT ;  /* 0x000000050c00788c */ /* 0x000fe4000bf05270 */
[----:B------:R-:W-:Y:S02]  /*28f0*/  UISETP.NE.AND UP1, UPT, UR13, 0x5, UPT ;  /* 0x000000050d00788c */ /* 0x000fe4000bf25270 */
[----:B------:R-:W-:Y:S02]  /*2900*/  USEL UR8, URZ, 0x1, UP0 ;  /* 0x000000013f087887 */ /* 0x000fe40008000000 */
[----:B------:R-:W-:-:S02]  /*2910*/  USEL UR12, UR12, URZ, UP0 ;  /* 0x0000003f0c0c7287 */ /* 0x000fc40008000000 */
[----:B------:R-:W-:Y:S02]  /*2920*/  USEL UR13, UR13, URZ, UP1 ;  /* 0x0000003f0d0d7287 */ /* 0x000fe40008800000 */
[----:B------:R-:W-:Y:S01]  /*2930*/  LOP3.LUT R13, R13, UR8, RZ, 0x3c, !PT ;  /* 0x000000080d0d7c12 */ /* 0x000fe2000f8e3cff */
[----:B------:R-:W-:Y:S01]  /*2940*/  UMOV UR8, 0x1 ;  /* 0x0000000100087882 */ /* 0x000fe20000000000 */
[----:B------:R-:W-:Y:S08]  /*2950*/  @P0 BRA `(.L_x_27) ;  /* 0xfffffff400980947 */ /* 0x000ff0000383ffff */
.L_x_19:
[----:B------:R-:W-:Y:S01]  /*2960*/  UISETP.NE.AND UP0, UPT, UR6, URZ, UPT ;  /* 0x0000003f0600728c */ /* 0x000fe2000bf05270 */
[----:B01----:R-:W0:Y:S03]  /*2970*/  LDC R10, c[0x0][0x28c] ;  /* 0x0000a300ff0a7b82 */ /* 0x003e260000000800 */
[----:B------:R-:W-:-:S06]  /*2980*/  USEL UR6, URZ, 0x1, !UP0 ;  /* 0x000000013f067887 */ /* 0x000fcc000c000000 */
[----:B------:R-:W-:Y:S02]  /*2990*/  ISETP.NE.AND P0, PT, RZ, UR6, PT ;  /* 0x00000006ff007c0c */ /* 0x000fe4000bf05270 */
[----:B0-----:R-:W-:-:S11]  /*29a0*/  ISETP.GE.AND P1, PT, R10, 0x1, PT ;  /* 0x000000010a00780c */ /* 0x001fd60003f26270 */
[----:B------:R-:W-:Y:S05]  /*29b0*/  @!P0 BRA `(.L_x_28) ;  /* 0x0000000400048947 */ /* 0x000fea0003800000 */
[----:B------:R-:W-:Y:S02]  /*29c0*/  WARPGROUP.DEPBAR.LE gsb0, 0x0 ;  /* 0x00008000000079c5 */ /* 0x000fe40000010000 */
[----:B------:R-:W-:Y:S01]  /*29d0*/  FADD R145, R56, R145 ;  /* 0x0000009138917221 */ /* 0x000fe20000000000 */
        /* <DEDUP_REMOVED lines=62> */
[----:B------:R-:W-:-:S07]  /*2dc0*/  FADD R18, R18, R55 ;  /* 0x0000003712127221 */ /* 0x000fce0000000000 */
.L_x_28:
[----:B------:R-:W-:Y:S02]  /*2dd0*/  WARPGROUP.DEPBAR.LE gsb0, 0x0 ;  /* 0x00008000000079c5 */ /* 0x000fe40000010000 */
[----:B------:R-:W-:Y:S05]  /*2de0*/  @!P1 BRA `(.L_x_29) ;  /* 0x0000000000409947 */ /* 0x000fea0003800000 */
[----:B------:R-:W-:-:S13]  /*2df0*/  ISETP.NE.AND P0, PT, R142, 0x3, PT ;  /* 0x000000038e00780c */ /* 0x000fda0003f05270 */
[----:B------:R-:W-:Y:S05]  /*2e00*/  @!P0 BRA `(.L_x_30) ;  /* 0x0000000000048947 */ /* 0x000fea0003800000 */
[----:B------:R-:W-:Y:S01]  /*2e10*/  BPT.TRAP 0x1 ;  /* 0x000000040000795c */ /* 0x000fe20000300000 */
.L_x_30:
[----:B------:R-:W-:Y:S01]  /*2e20*/  UISETP.LT.AND UP0, UPT, UR9, 0x1, UPT ;  /* 0x000000010900788c */ /* 0x000fe2000bf01270 */
[----:B------:R-:W-:-:S03]  /*2e30*/  ISETP.GT.U32.AND P0, PT, R4, 0x1, PT ;  /* 0x000000010400780c */ /* 0x000fc60003f04070 */
[----:B------:R-:W-:-:S04]  /*2e40*/  USEL UR8, UR9, 0x1, UP0 ;  /* 0x0000000109087887 */ /* 0x000fc80008000000 */
[----:B------:R-:W-:-:S04]  /*2e50*/  UIADD3 UR8, UR5, UR9, -UR8 ;  /* 0x0000000905087290 */ /* 0x000fc8000fffe808 */
[----:B------:R-:W-:-:S04]  /*2e60*/  UIMAD.WIDE.U32 UR6, UR8, -0x33333333, URZ ;  /* 0xcccccccd080678a5 */ /* 0x000fc8000f8e003f */
[----:B------:R-:W-:-:S04]  /*2e70*/  USHF.R.U32.HI UR6, URZ, 0x2, UR7 ;  /* 0x000000023f067899 */ /* 0x000fc80008011607 */
[----:B------:R-:W-:-:S04]  /*2e80*/  UIMAD UR8, UR6, -0x5, UR8 ;  /* 0xfffffffb060878a4 */ /* 0x000fc8000f8e0208 */
[----:B------:R-:W-:-:S04]  /*2e90*/  ULEA UR8, UR8, UR10, 0x3 ;  /* 0x0000000a08087291 */ /* 0x000fc8000f8e183f */
[----:B------:R-:W-:-:S04]  /*2ea0*/  UIADD3 UR8, UR8, 0x28, URZ ;  /* 0x0000002808087890 */ /* 0x000fc8000fffe03f */
[----:B------:R-:W-:-:S09]  /*2eb0*/  UPRMT UR8, URZ, 0x654, UR8 ;  /* 0x000006543f087896 */ /* 0x000fd20008000008 */
[----:B------:R-:W-:Y:S01]  /*2ec0*/  SYNCS.ARRIVE.TRANS64.RED.A1T0 RZ, [UR8], RZ ;  /* 0x000000ffffff79a7 */ /* 0x000fe20008100408 */
[----:B------:R-:W-:Y:S05]  /*2ed0*/  @P0 BRA `(.L_x_29) ;  /* 0x0000000000040947 */ /* 0x000fea0003800000 */
[----:B------:R-:W-:Y:S01]  /*2ee0*/  BPT.TRAP 0x1 ;  /* 0x000000040000795c */ /* 0x000fe20000300000 */
.L_x_29:
[----:B------:R-:W0:Y:S01]  /*2ef0*/  LDC R14, c[0x0][0x288] ;  /* 0x0000a200ff0e7b82 */ /* 0x000e220000000800 */
[----:B------:R-:W-:Y:S01]  /*2f00*/  IMAD.SHL.U32 R33, R7, 0x40, RZ ;  /* 0x0000004007217824 */ /* 0x000fe200078e00ff */
[--C-:B------:R-:W-:Y:S01]  /*2f10*/  SHF.R.U32.HI R10, RZ, 0x2, R0.reuse ;  /* 0x00000002ff0a7819 */ /* 0x100fe20000011600 */
[----:B------:R-:W-:Y:S01]  /*2f20*/  UIADD3 UR5, UR9, UR5, URZ ;  /* 0x0000000509057290 */ /* 0x000fe2000fffe03f */
[----:B------:R-:W-:Y:S01]  /*2f30*/  LOP3.LUT R12, R0, 0x60, RZ, 0xc0, !PT ;  /* 0x00000060000c7812 */ /* 0x000fe200078ec0ff */
[----:B------:R-:W-:Y:S01]  /*2f40*/  IMAD.SHL.U32 R34, R6, 0x100, RZ ;  /* 0x0000010006227824 */ /* 0x000fe200078e00ff */
[----:B------:R-:W-:Y:S01]  /*2f50*/  SHF.R.U32.HI R13, RZ, 0x7, R0 ;  /* 0x00000007ff0d7819 */ /* 0x000fe20000011600 */
[----:B------:R-:W-:Y:S01]  /*2f60*/  UISETP.GT.U32.AND UP0, UPT, UR5, 0x4, UPT ;  /* 0x000000040500788c */ /* 0x000fe2000bf04070 */
[----:B------:R-:W-:Y:S01]  /*2f70*/  LOP3.LUT R11, R10, 0x7, RZ, 0xc0, !PT ;  /* 0x000000070a0b7812 */ /* 0x000fe200078ec0ff */
[C---:B------:R-:W-:Y:S01]  /*2f80*/  IMAD.SHL.U32 R26, R0.reuse, 0x2, RZ ;  /* 0x00000002001a7824 */ /* 0x040fe200078e00ff */
[----:B------:R-:W-:Y:S01]  /*2f90*/  SHF.R.U32.HI R12, RZ, 0x1, R12 ;  /* 0x00000001ff0c7819 */ /* 0x000fe2000001160c */
[----:B------:R-:W-:Y:S01]  /*2fa0*/  ULDC UR12, c[0x0][0x284] ;  /* 0x0000a100000c7ab9 */ /* 0x000fe20000000800 */
[----:B------:R-:W-:Y:S01]  /*2fb0*/  LOP3.LUT R10, R13, 0x1, RZ, 0xc0, !PT ;  /* 0x000000010d0a7812 */ /* 0x000fe200078ec0ff */
[----:B------:R-:W-:Y:S01]  /*2fc0*/  UISETP.LT.U32.AND UP0, UPT, UR9, 0x5, UP0 ;  /* 0x000000050900788c */ /* 0x000fe20008701070 */
[----:B------:R-:W-:Y:S01]  /*2fd0*/  IADD3 R15, RZ, -R12, -R11 ;  /* 0x8000000cff0f7210 */ /* 0x000fe20007ffe80b */
[----:B------:R-:W-:Y:S01]  /*2fe0*/  UISETP.GE.U32.AND UP1, UPT, UR9, 0x5, UPT ;  /* 0x000000050900788c */ /* 0x000fe2000bf26070 */
[----:B------:R-:W-:Y:S01]  /*2ff0*/  LOP3.LUT R13, R0, 0x3, RZ, 0xc0, !PT ;  /* 0x00000003000d7812 */ /* 0x000fe200078ec0ff */
[C---:B------:R-:W-:Y:S01]  /*3000*/  IMAD.SHL.U32 R24, R10.reuse, 0x40, RZ ;  /* 0x000000400a187824 */ /* 0x040fe200078e00ff */
[----:B------:R-:W-:Y:S01]  /*3010*/  SHF.R.S32.HI R29, RZ, 0x1f, R5 ;  /* 0x0000001fff1d7819 */ /* 0x000fe20000011405 */
[----:B------:R-:W-:Y:S01]  /*3020*/  UIMAD.WIDE.U32 UR6, UR5, -0x33333333, URZ ;  /* 0xcccccccd050678a5 */ /* 0x000fe2000f8e003f */
[C---:B------:R-:W-:Y:S01]  /*3030*/  LOP3.LUT R26, R33.reuse, 0x6, R26, 0xf8, !PT ;  /* 0x00000006211a7812 */ /* 0x040fe200078ef81a */
[----:B------:R-:W-:Y:S01]  /*3040*/  USEL UR8, URZ, 0x1, !UP0 ;  /* 0x000000013f087887 */ /* 0x000fe2000c000000 */
[----:B------:R-:W-:Y:S01]  /*3050*/  IMAD R15, R10, -0x40, R15 ;  /* 0xffffffc00a0f7824 */ /* 0x000fe200078e020f */
[----:B------:R-:W-:Y:S01]  /*3060*/  ULDC.64 UR10, c[0x0][0x5d0] ;  /* 0x00017400000a7ab9 */ /* 0x000fe20000000a00 */
[----:B0-----:R-:W-:Y:S01]  /*3070*/  ISETP.GE.AND P0, PT, R33, R14, PT ;  /* 0x0000000e2100720c */ /* 0x001fe20003f06270 */
[----:B------:R-:W-:Y:S01]  /*3080*/  IMAD R10, R13, -0x2, R14 ;  /* 0xfffffffe0d0a7824 */ /* 0x000fe200078e020e */
[----:B------:R-:W-:Y:S01]  /*3090*/  SHF.R.S32.HI R27, RZ, 0x1f, R26 ;  /* 0x0000001fff1b7819 */ /* 0x000fe2000001141a */
[----:B------:R-:W-:Y:S01]  /*30a0*/  IMAD R14, R29, UR10, RZ ;  /* 0x0000000a1d0e7c24 */ /* 0x000fe2000f8e02ff */
[----:B------:R-:W-:Y:S01]  /*30b0*/  ISETP.GE.OR P0, PT, R34, UR12, P0 ;  /* 0x0000000c22007c0c */ /* 0x000fe20008706670 */
[----:B------:R-:W-:Y:S01]  /*30c0*/  USHF.R.U32.HI UR6, URZ, 0x2, UR7 ;  /* 0x000000023f067899 */ /* 0x000fe20008011607 */
[----:B------:R-:W-:Y:S01]  /*30d0*/  LOP3.LUT R35, R24, 0x40, R11, 0xe2, !PT ;  /* 0x0000004018237812 */ /* 0x000fe200078ee20b */
[----:B------:R-:W-:Y:S01]  /*30e0*/  ULOP3.LUT UR4, UR4, UR8, URZ, 0x3c, !UPT ;  /* 0x0000000804047292 */ /* 0x000fe2000f8e3c3f */
[----:B------:R-:W-:Y:S01]  /*30f0*/  IMAD.WIDE R24, R6, 0x100, RZ ;  /* 0x0000010006187825 */ /* 0x000fe200078e02ff */
[----:B------:R-:W-:Y:S01]  /*3100*/  UIMAD UR5, UR6, -0x5, UR5 ;  /* 0xfffffffb060578a4 */ /* 0x000fe2000f8e0205 */
[----:B------:R-:W-:Y:S01]  /*3110*/  IADD3 R34, -R34, UR12, R15 ;  /* 0x0000000c22227c10 */ /* 0x000fe2000fffe10f */
[----:B------:R-:W-:Y:S01]  /*3120*/  @UP1 ULOP3.LUT UR4, UR4, 0x1, UR6, 0x78, !UPT ;  /* 0x0000000104041892 */ /* 0x000fe2000f8e7806 */
[C---:B------:R-:W-:Y:S01]  /*3130*/  IMAD R11, R5.reuse, UR11, R14 ;  /* 0x0000000b050b7c24 */ /* 0x040fe2000f8e020e */
[----:B------:R-:W-:Y:S01]  /*3140*/  LOP3.LUT R35, R24, R35, R12, 0xfe, !PT ;  /* 0x0000002318237212 */ /* 0x000fe200078efe0c */
[----:B------:R-:W-:-:S04]  /*3150*/  IMAD.WIDE.U32 R6, R5, UR10, R26 ;  /* 0x0000000a05067c25 */ /* 0x000fc8000f8e001a */
[----:B------:R-:W-:Y:S02]  /*3160*/  IMAD.IADD R7, R7, 0x1, R11 ;  /* 0x0000000107077824 */ /* 0x000fe400078e020b */
[----:B------:R-:W-:Y:S02]  /*3170*/  IMAD.IADD R33, R10, 0x1, -R33 ;  /* 0x000000010a217824 */ /* 0x000fe400078e0a21 */
[----:B------:R-:W-:Y:S01]  /*3180*/  IMAD.MOV.U32 R32, RZ, RZ, -0x1 ;  /* 0xffffffffff207424 */ /* 0x000fe200078e00ff */
[----:B------:R-:W-:Y:S06]  /*3190*/  @P0 BRA `(.L_x_31) ;  /* 0x0000004800040947 */ /* 0x000fec0003800000 */
[----:B------:R-:W0:Y:S01]  /*31a0*/  LDC.64 R30, c[0x0][0x5c8] ;  /* 0x00017200ff1e7b82 */ /* 0x000e220000000a00 */
[----:B------:R-:W-:Y:S01]  /*31b0*/  ULDC.64 UR6, c[0x0][0x5c0] ;  /* 0x0001700000067ab9 */ /* 0x000fe20000000a00 */
[----:B------:R-:W-:Y:S01]  /*31c0*/  BSSY B0, `(.L_x_31) ;  /* 0x000047e000007945 */ /* 0x000fe20003800000 */
[-C--:B0-----:R-:W-:Y:S02]  /*31d0*/  IMAD R10, R25, R30.reuse, RZ ;  /* 0x0000001e190a7224 */ /* 0x081fe400078e02ff */
[----:B------:R-:W-:-:S04]  /*31e0*/  IMAD.WIDE.U32 R6, R35, R30, R6 ;  /* 0x0000001e23067225 */ /* 0x000fc800078e0006 */
[----:B------:R-:W-:Y:S01]  /*31f0*/  IMAD R13, R35, R31, R10 ;  /* 0x0000001f230d7224 */ /* 0x000fe200078e020a */
[----:B------:R-:W-:Y:S01]  /*3200*/  IADD3 R14, P4, R6, UR6, RZ ;  /* 0x00000006060e7c10 */ /* 0x000fe2000ff9e0ff */
[C---:B------:R-:W-:Y:S01]  /*3210*/  IMAD.SHL.U32 R11, R30.reuse, 0x80, RZ ;  /* 0x000000801e0b7824 */ /* 0x040fe200078e00ff */
[C---:B------:R-:W-:Y:S01]  /*3220*/  LEA R28, P2, R30.reuse, R6, 0x3 ;  /* 0x000000061e1c7211 */ /* 0x040fe200078418ff */
[----:B------:R-:W-:Y:S01]  /*3230*/  IMAD.IADD R36, R7, 0x1, R13 ;  /* 0x0000000107247824 */ /* 0x000fe200078e020d */
[----:B------:R-:W-:Y:S02]  /*3240*/  SHF.L.U64.HI R7, R30, 0x7, R31 ;  /* 0x000000071e077819 */ /* 0x000fe4000001021f */
[----:B------:R-:W-:Y:S02]  /*3250*/  IADD3 R10, P1, P0, R6, UR6, R11 ;  /* 0x00000006060a7c10 */ /* 0x000fe4000f83e00b */
[----:B------:R-:W-:Y:S02]  /*3260*/  IADD3.X R15, R36, UR7, RZ, P4, !PT ;  /* 0x00000007240f7c10 */ /* 0x000fe4000a7fe4ff */
[----:B---3-5:R-:W-:-:S02]  /*3270*/  FSETP.NEU.AND P4, PT, R9, RZ, PT ;  /* 0x000000ff0900720b */ /* 0x028fc40003f8d000 */
[----:B------:R-:W-:Y:S02]  /*3280*/  LEA.HI.X R30, R30, R36, R31, 0x3, P2 ;  /* 0x000000241e1e7211 */ /* 0x000fe400010f1c1f */
[C---:B------:R-:W-:Y:S02]  /*3290*/  IADD3 R12, P2, R28.reuse, UR6, RZ ;  /* 0x000000061c0c7c10 */ /* 0x040fe4000ff5e0ff */
[----:B------:R-:W-:Y:S02]  /*32a0*/  IADD3 R6, P5, P6, R28, UR6, R11 ;  /* 0x000000061c067c10 */ /* 0x000fe4000febe00b */
[--C-:B------:R-:W-:Y:S02]  /*32b0*/  IADD3.X R11, R36, UR7, R7.reuse, P1, P0 ;  /* 0x00000007240b7c10 */ /* 0x100fe40008fe0407 */
[C---:B------:R-:W-:Y:S02]  /*32c0*/  IADD3.X R13, R30.reuse, UR7, RZ, P2, !PT ;  /* 0x000000071e0d7c10 */ /* 0x040fe400097fe4ff */
[----:B------:R-:W-:Y:S01]  /*32d0*/  IADD3.X R7, R30, UR7, R7, P5, P6 ;  /* 0x000000071e077c10 */ /* 0x000fe2000afec407 */
[----:B------:R-:W-:Y:S06]  /*32e0*/  @!P4 BRA `(.L_x_32) ;  /* 0x00000034009cc947 */ /* 0x000fec0003800000 */
[----:B------:R-:W-:Y:S01]  /*32f0*/  ULDC.64 UR6, c[0x0][0x5b8] ;  /* 0x00016e0000067ab9 */ /* 0x000fe20000000a00 */
[----:B------:R-:W-:Y:S01]  /*3300*/  ISETP.GE.AND P0, PT, R34, 0x1, PT ;  /* 0x000000012200780c */ /* 0x000fe20003f06270 */
[----:B------:R-:W-:Y:S01]  /*3310*/  IMAD R28, R29, UR6, RZ ;  /* 0x000000061d1c7c24 */ /* 0x000fe2000f8e02ff */
[----:B------:R-:W-:Y:S01]  /*3320*/  ULDC.64 UR10, c[0x0][0x5a8] ;  /* 0x00016a00000a7ab9 */ /* 0x000fe20000000a00 */
[----:B------:R-:W-:Y:S01]  /*3330*/  IMAD.WIDE.U32 R26, R5, UR6, R26 ;  /* 0x00000006051a7c25 */ /* 0x000fe2000f8e001a */
[----:B------:R-:W-:Y:S01]  /*3340*/  ISETP.LT.OR P4, PT, R33, 0x1, !P0 ;  /* 0x000000012100780c */ /* 0x000fe20004781670 */
[----:B------:R-:W-:Y:S02]  /*3350*/  BSSY B1, `(.L_x_33) ;  /* 0x000000c000017945 */ /* 0x000fe40003800000 */
[----:B------:R-:W-:Y:S01]  /*3360*/  IMAD R5, R5, UR7, R28 ;  /* 0x0000000705057c24 */ /* 0x000fe2000f8e021c */
[----:B------:R-:W-:Y:S02]  /*3370*/  ULDC.64 UR6, c[0x0][0x5b0] ;  /* 0x00016c0000067ab9 */ /* 0x000fe40000000a00 */
[----:B------:R-:W-:-:S02]  /*3380*/  IMAD R30, R25, UR6, RZ ;  /* 0x00000006191e7c24 */ /* 0x000fc4000f8e02ff */
[----:B------:R-:W-:Y:S02]  /*3390*/  IMAD.IADD R27, R27, 0x1, R5 ;  /* 0x000000011b1b7824 */ /* 0x000fe400078e0205 */
[C---:B------:R-:W-:Y:S02]  /*33a0*/  IMAD R5, R35.reuse, UR7, R30 ;  /* 0x0000000723057c24 */ /* 0x040fe4000f8e021e */
[----:B------:R-:W-:-:S03]  /*33b0*/  IMAD.WIDE.U32 R28, R35, UR6, R26 ;  /* 0x00000006231c7c25 */ /* 0x000fc6000f8e001a */
[----:B------:R-:W-:-:S04]  /*33c0*/  IADD3 R28, P1, R28, UR10, RZ ;  /* 0x0000000a1c1c7c10 */ /* 0x000fc8000ff3e0ff */
[--C-:B------:R-:W-:Y:S02]  /*33d0*/  IADD3.X R29, R29, UR11, R5.reuse, P1, !PT ;  /* 0x0000000b1d1d7c10 */ /* 0x100fe40008ffe405 */
[----:B------:R-:W-:Y:S01]  /*33e0*/  PRMT R5, RZ, 0x7610, R5 ;  /* 0x00007610ff057816 */ /* 0x000fe20000000005 */
[----:B------:R-:W-:Y:S06]  /*33f0*/  @P4 BRA `(.L_x_34) ;  /* 0x0000000000044947 */ /* 0x000fec0003800000 */
[----:B------:R0:W5:Y:S02]  /*3400*/  LDG.E.U8 R5, desc[UR20][R28.64] ;  /* 0x000000141c057981 */ /* 0x000164000c1e1100 */
.L_x_34:
[----:B------:R-:W-:Y:S05]  /*3410*/  BSYNC B1 ;  /* 0x0000000000017941 */ /* 0x000fea0003800000 */
.L_x_33:
[----:B-----5:R-:W-:Y:S01]  /*3420*/  LOP3.LUT R5, R5, 0xff, RZ, 0xc0, !PT ;  /* 0x000000ff05057812 */ /* 0x020fe200078ec0ff */
[----:B------:R-:W-:Y:S01]  /*3430*/  BSSY B1, `(.L_x_35) ;  /* 0x000000b000017945 */ /* 0x000fe20003800000 */
[----:B------:R-:W-:Y:S02]  /*3440*/  ISETP.LT.OR P2, PT, R33, 0x2, !P0 ;  /* 0x000000022100780c */ /* 0x000fe40004741670 */
[----:B------:R-:W-:-:S05]  /*3450*/  F2FP.F16.E5M2.UNPACK_B R5, R5 ;  /* 0x00000005ff05723e */ /* 0x000fca00020004ff */
[----:B------:R-:W-:Y:S01]  /*3460*/  HADD2.F32 R30, -RZ, R5.H0_H0 ;  /* 0x20000005ff1e7230 */ /* 0x000fe20000004100 */
[----:B------:R-:W-:-:S04]  /*3470*/  PRMT R5, RZ, 0x7610, R5 ;  /* 0x00007610ff057816 */ /* 0x000fc80000000005 */
[----:B------:R-:W-:-:S04]  /*3480*/  FMUL R30, R30, R9 ;  /* 0x000000091e1e7220 */ /* 0x000fc80000400000 */
[----:B--2---:R-:W-:-:S05]  /*3490*/  FFMA R30, R145, R8, R30 ;  /* 0x00000008911e7223 */ /* 0x004fca000000001e */
[----:B------:R-:W-:-:S05]  /*34a0*/  F2FP.SATFINITE.E5M2.F32.PACK_AB_MERGE_C R31, RZ, R30, RZ ;  /* 0x0000001eff1f723e */ /* 0x000fca00048060ff */
[----:B------:R1:W-:Y:S01]  /*34b0*/  @!P4 STG.E.U8 desc[UR20][R14.64], R31 ;  /* 0x0000001f0e00c986 */ /* 0x0003e2000c101114 */
[----:B------:R-:W-:Y:S05]  /*34c0*/  @P2 BRA `(.L_x_36) ;  /* 0x0000000000042947 */ /* 0x000fea0003800000 */
[----:B------:R2:W5:Y:S02]  /*34d0*/  LDG.E.U8 R5, desc[UR20][R28.64+0x1] ;  /* 0x000001141c057981 */ /* 0x000564000c1e1100 */
.L_x_36:
[----:B------:R-:W-:Y:S05]  /*34e0*/  BSYNC B1 ;  /* 0x0000000000017941 */ /* 0x000fea0003800000 */
.L_x_35:
[----:B-----5:R-:W-:Y:S01]  /*34f0*/  LOP3.LUT R5, R5, 0xff, RZ, 0xc0, !PT ;  /* 0x000000ff05057812 */ /* 0x020fe200078ec0ff */
[----:B------:R-:W-:Y:S01]  /*3500*/  BSSY B1, `(.L_x_37) ;  /* 0x0000013000017945 */ /* 0x000fe20003800000 */
[----:B------:R-:W-:Y:S02]  /*3510*/  IADD3 R37, P1, R35, 0x8, RZ ;  /* 0x0000000823257810 */ /* 0x000fe40007f3e0ff */
[----:B------:R-:W-:-:S03]  /*3520*/  F2FP.F16.E5M2.UNPACK_B R5, R5 ;  /* 0x00000005ff05723e */ /* 0x000fc600020004ff */
[----:B-1----:R-:W-:Y:S01]  /*3530*/  IMAD.X R31, RZ, RZ, R25, P1 ;  /* 0x000000ffff1f7224 */ /* 0x002fe200008e0619 */
[----:B------:R-:W-:Y:S01]  /*3540*/  ISETP.GE.AND P1, PT, R34, 0x9, PT ;  /* 0x000000092200780c */ /* 0x000fe20003f26270 */
[----:B------:R-:W-:Y:S02]  /*3550*/  HADD2.F32 R30, -RZ, R5.H0_H0 ;  /* 0x20000005ff1e7230 */ /* 0x000fe40000004100 */
[----:B------:R-:W-:Y:S01]  /*3560*/  IMAD R36, R31, UR6, RZ ;  /* 0x000000061f247c24 */ /* 0x000fe2000f8e02ff */
[----:B------:R-:W-:Y:S02]  /*3570*/  ISETP.LT.OR P5, PT, R33, 0x1, !P1 ;  /* 0x000000012100780c */ /* 0x000fe40004fa1670 */
[----:B------:R-:W-:Y:S01]  /*3580*/  FMUL R5, R30, R9 ;  /* 0x000000091e057220 */ /* 0x000fe20000400000 */
[----:B------:R-:W-:-:S04]  /*3590*/  IMAD.WIDE.U32 R30, R37, UR6, R26 ;  /* 0x00000006251e7c25 */ /* 0x000fc8000f8e001a */
[----:B------:R-:W-:Y:S01]  /*35a0*/  FFMA R5, R140, R8, R5 ;  /* 0x000000088c057223 */ /* 0x000fe20000000005 */
[----:B------:R-:W-:Y:S01]  /*35b0*/  IMAD R37, R37, UR7, R36 ;  /* 0x0000000725257c24 */ /* 0x000fe2000f8e0224 */
[----:B------:R-:W-:-:S03]  /*35c0*/  IADD3 R30, P4, R30, UR10, RZ ;  /* 0x0000000a1e1e7c10 */ /* 0x000fc6000ff9e0ff */
[----:B------:R-:W-:Y:S02]  /*35d0*/  F2FP.SATFINITE.E5M2.F32.PACK_AB_MERGE_C R39, RZ, R5, RZ ;  /* 0x00000005ff27723e */ /* 0x000fe400048060ff */
[----:B------:R-:W-:Y:S02]  /*35e0*/  IADD3.X R31, R31, UR11, R37, P4, !PT ;  /* 0x0000000b1f1f7c10 */ /* 0x000fe4000a7fe425 */
[----:B------:R-:W-:Y:S01]  /*35f0*/  PRMT R5, RZ, 0x7610, R5 ;  /* 0x00007610ff057816 */ /* 0x000fe20000000005 */
[----:B------:R1:W-:Y:S01]  /*3600*/  @!P2 STG.E.U8 desc[UR20][R14.64+0x1], R39 ;  /* 0x000001270e00a986 */ /* 0x0003e2000c101114 */
[----:B------:R-:W-:Y:S05]  /*3610*/  @P5 BRA `(.L_x_38) ;  /* 0x0000000000045947 */ /* 0x000fea0003800000 */
[----:B------:R3:W5:Y:S02]  /*3620*/  LDG.E.U8 R5, desc[UR20][R30.64] ;  /* 0x000000141e057981 */ /* 0x000764000c1e1100 */
.L_x_38:
[----:B------:R-:W-:Y:S05]  /*3630*/  BSYNC B1 ;  /* 0x0000000000017941 */ /* 0x000fea0003800000 */
.L_x_37:
[----:B-----5:R-:W-:Y:S01]  /*3640*/  LOP3.LUT R5, R5, 0xff, RZ, 0xc0, !PT ;  /* 0x000000ff05057812 */ /* 0x020fe200078ec0ff */
[----:B------:R-:W-:Y:S01]  /*3650*/  BSSY B1, `(.L_x_39) ;  /* 0x000000b000017945 */ /* 0x000fe20003800000 */
[----:B------:R-:W-:Y:S02]  /*3660*/  ISETP.LT.OR P2, PT, R33, 0x2, !P1 ;  /* 0x000000022100780c */ /* 0x000fe40004f41670 */
[----:B------:R-:W-:-:S05]  /*3670*/  F2FP.F16.E5M2.UNPACK_B R5, R5 ;  /* 0x00000005ff05723e */ /* 0x000fca00020004ff */
[----:B------:R-:W-:Y:S01]  /*3680*/  HADD2.F32 R36, -RZ, R5.H0_H0 ;  /* 0x20000005ff247230 */ /* 0x000fe20000004100 */
[----:B------:R-:W-:-:S04]  /*3690*/  PRMT R5, RZ, 0x7610, R5 ;  /* 0x00007610ff057816 */ /* 0x000fc80000000005 */
[----:B------:R-:W-:-:S04]  /*36a0*/  FMUL R36, R36, R9 ;  /* 0x0000000924247220 */ /* 0x000fc80000400000 */
[----:B------:R-:W-:-:S05]  /*36b0*/  FFMA R36, R143, R8, R36 ;  /* 0x000000088f247223 */ /* 0x000fca0000000024 */
[----:B------:R-:W-:-:S05]  /*36c0*/  F2FP.SATFINITE.E5M2.F32.PACK_AB_MERGE_C R37, RZ, R36, RZ ;  /* 0x00000024ff25723e */ /* 0x000fca00048060ff */
[----:B------:R4:W-:Y:S01]  /*36d0*/  @!P5 STG.E.U8 desc[UR20][R12.64], R37 ;  /* 0x000000250c00d986 */ /* 0x0009e2000c101114 */
[----:B------:R-:W-:Y:S05]  /*36e0*/  @P2 BRA `(.L_x_40) ;  /* 0x0000000000042947 */ /* 0x000fea0003800000 */
[----:B------:R0:W5:Y:S02]  /*36f0*/  LDG.E.U8 R5, desc[UR20][R30.64+0x1] ;  /* 0x000001141e057981 */ /* 0x000164000c1e1100 */
.L_x_40:
[----:B------:R-:W-:Y:S05]  /*3700*/  BSYNC B1 ;  /* 0x0000000000017941 */ /* 0x000fea0003800000 */
.L_x_39:
[----:B-----5:R-:W-:Y:S01]  /*3710*/  LOP3.LUT R5, R5, 0xff, RZ, 0xc0, !PT ;  /* 0x000000ff05057812 */ /* 0x020fe200078ec0ff */
[----:B------:R-:W-:Y:S01]  /*3720*/  BSSY B1, `(.L_x_41) ;  /* 0x000000b000017945 */ /* 0x000fe20003800000 */
[----:B------:R-:W-:Y:S02]  /*3730*/  ISETP.LT.OR P4, PT, R33, 0x9, !P0 ;  /* 0x000000092100780c */ /* 0x000fe40004781670 */
[----:B------:R-:W-:-:S05]  /*3740*/  F2FP.F16.E5M2.UNPACK_B R5, R5 ;  /* 0x00000005ff05723e */ /* 0x000fca00020004ff */
[----:B------:R-:W-:-:S05]  /*3750*/  HADD2.F32 R36, -RZ, R5.H0_H0 ;  /* 0x20000005ff247230 */ /* 0x000fca0000004100 */
[----:B------:R-:W-:-:S04]  /*3760*/  FMUL R5, R36, R9 ;  /* 0x0000000924057220 */ /* 0x000fc80000400000 */
[----:B------:R-:W-:-:S05]  /*3770*/  FFMA R5, R138, R8, R5 ;  /* 0x000000088a057223 */ /* 0x000fca0000000005 */
[----:B----4-:R-:W-:Y:S02]  /*3780*/  F2FP.SATFINITE.E5M2.F32.PACK_AB_MERGE_C R37, RZ, R5, RZ ;  /* 0x00000005ff25723e */ /* 0x010fe400048060ff */
[----:B------:R-:W-:-:S03]  /*3790*/  PRMT R5, RZ, 0x7610, R5 ;  /* 0x00007610ff057816 */ /* 0x000fc60000000005 */
[----:B------:R4:W-:Y:S01]  /*37a0*/  @!P2 STG.E.U8 desc[UR20][R12.64+0x1], R37 ;  /* 0x000001250c00a986 */ /* 0x0009e2000c101114 */
[----:B------:R-:W-:Y:S05]  /*37b0*/  @P4 BRA `(.L_x_42) ;  /* 0x0000000000044947 */ /* 0x000fea0003800000 */
[----:B------:R0:W5:Y:S02]  /*37c0*/  LDG.E.U8 R5, desc[UR20][R28.64+0x8] ;  /* 0x000008141c057981 */ /* 0x000164000c1e1100 */
.L_x_42:
[----:B------:R-:W-:Y:S05]  /*37d0*/  BSYNC B1 ;  /* 0x0000000000017941 */ /* 0x000fea0003800000 */
.L_x_41:
        /* <DEDUP_REMOVED lines=8> */
[----:B----4-:R-:W-:-:S05]  /*3860*/  F2FP.SATFINITE.E5M2.F32.PACK_AB_MERGE_C R37, RZ, R36, RZ ;  /* 0x00000024ff25723e */ /* 0x010fca00048060ff */
[----:B------:R4:W-:Y:S01]  /*3870*/  @!P4 STG.E.U8 desc[UR20][R14.64+0x8], R37 ;  /* 0x000008250e00c986 */ /* 0x0009e2000c101114 */
[----:B------:R-:W-:Y:S05]  /*3880*/  @P2 BRA `(.L_x_44) ;  /* 0x0000000000042947 */ /* 0x000fea0003800000 */
[----:B------:R0:W5:Y:S02]  /*3890*/  LDG.E.U8 R5, desc[UR20][R28.64+0x9] ;  /* 0x000009141c057981 */ /* 0x000164000c1e1100 */
.L_x_44:
[----:B------:R-:W-:Y:S05]  /*38a0*/  BSYNC B1 ;  /* 0x0000000000017941 */ /* 0x000fea0003800000 */
.L_x_43:
        /* <DEDUP_REMOVED lines=12> */
.L_x_46:
[----:B------:R-:W-:Y:S05]  /*3970*/  BSYNC B1 ;  /* 0x0000000000017941 */ /* 0x000fea0003800000 */
.L_x_45:
        /* <DEDUP_REMOVED lines=12> */
.L_x_48:
[----:B------:R-:W-:Y:S05]  /*3a40*/  BSYNC B1 ;  /* 0x0000000000017941 */ /* 0x000fea0003800000 */
.L_x_47:
        /* <DEDUP_REMOVED lines=12> */
.L_x_50:
[----:B------:R-:W-:Y:S05]  /*3b10*/  BSYNC B1 ;  /* 0x0000000000017941 */ /* 0x000fea0003800000 */
.L_x_49:
        /* <DEDUP_REMOVED lines=12> */
.L_x_52:
[----:B------:R-:W-:Y:S05]  /*3be0*/  BSYNC B1 ;  /* 0x0000000000017941 */ /* 0x000fea0003800000 */
.L_x_51:
        /* <DEDUP_REMOVED lines=12> */
.L_x_54:
[----:B------:R-:W-:Y:S05]  /*3cb0*/  BSYNC B1 ;  /* 0x0000000000017941 */ /* 0x000fea0003800000 */
.L_x_53:
        /* <DEDUP_REMOVED lines=12> */
.L_x_56:
[----:B------:R-:W-:Y:S05]  /*3d80*/  BSYNC B1 ;  /* 0x0000000000017941 */ /* 0x000fea0003800000 */
.L_x_55:
        /* <DEDUP_REMOVED lines=12> */
.L_x_58:
[----:B------:R-:W-:Y:S05]  /*3e50*/  BSYNC B1 ;  /* 0x0000000000017941 */ /* 0x000fea0003800000 */
.L_x_57:
        /* <DEDUP_REMOVED lines=12> */
.L_x_60:
[----:B------:R-:W-:Y:S05]  /*3f20*/  BSYNC B1 ;  /* 0x0000000000017941 */ /* 0x000fea0003800000 */
.L_x_59:
        /* <DEDUP_REMOVED lines=12> */
.L_x_62:
[----:B------:R-:W-:Y:S05]  /*3ff0*/  BSYNC B1 ;  /* 0x0000000000017941 */ /* 0x000fea0003800000 */
.L_x_61:
        /* <DEDUP_REMOVED lines=12> */
.L_x_64:
[----:B------:R-:W-:Y:S05]  /*40c0*/  BSYNC B1 ;  /* 0x0000000000017941 */ /* 0x000fea0003800000 */
.L_x_63:
        /* <DEDUP_REMOVED lines=12> */
.L_x_66:
[----:B------:R-:W-:Y:S05]  /*4190*/  BSYNC B1 ;  /* 0x0000000000017941 */ /* 0x000fea0003800000 */
.L_x_65:
        /* <DEDUP_REMOVED lines=12> */
.L_x_68:
[----:B------:R-:W-:Y:S05]  /*4260*/  BSYNC B1 ;  /* 0x0000000000017941 */ /* 0x000fea0003800000 */
.L_x_67:
        /* <DEDUP_REMOVED lines=12> */
.L_x_70:
[----:B------:R-:W-:Y:S05]  /*4330*/  BSYNC B1 ;  /* 0x0000000000017941 */ /* 0x000fea0003800000 */
.L_x_69:
        /* <DEDUP_REMOVED lines=12> */
.L_x_72:
[----:B------:R-:W-:Y:S05]  /*4400*/  BSYNC B1 ;  /* 0x0000000000017941 */ /* 0x000fea0003800000 */
.L_x_71:
        /* <DEDUP_REMOVED lines=12> */
.L_x_74:
[----:B------:R-:W-:Y:S05]  /*44d0*/  BSYNC B1 ;  /* 0x0000000000017941 */ /* 0x000fea0003800000 */
.L_x_73:
        /* <DEDUP_REMOVED lines=12> */
.L_x_76:
[----:B------:R-:W-:Y:S05]  /*45a0*/  BSYNC B1 ;  /* 0x0000000000017941 */ /* 0x000fea0003800000 */
.L_x_75:
        /* <DEDUP_REMOVED lines=12> */
.L_x_78:
[----:B------:R-:W-:Y:S05]  /*4670*/  BSYNC B1 ;  /* 0x0000000000017941 */ /* 0x000fea0003800000 */
.L_x_77:
        /* <DEDUP_REMOVED lines=12> */
.L_x_80:
[----:B------:R-:W-:Y:S05]  /*4740*/  BSYNC B1 ;  /* 0x0000000000017941 */ /* 0x000fea0003800000 */
.L_x_79:
        /* <DEDUP_REMOVED lines=12> */
.L_x_82:
[----:B------:R-:W-:Y:S05]  /*4810*/  BSYNC B1 ;  /* 0x0000000000017941 */ /* 0x000fea0003800000 */
.L_x_81:
        /* <DEDUP_REMOVED lines=12> */
.L_x_84:
[----:B------:R-:W-:Y:S05]  /*48e0*/  BSYNC B1 ;  /* 0x0000000000017941 */ /* 0x000fea0003800000 */
.L_x_83:
        /* <DEDUP_REMOVED lines=12> */
.L_x_86:
[----:B------:R-:W-:Y:S05]  /*49b0*/  BSYNC B1 ;  /* 0x0000000000017941 */ /* 0x000fea0003800000 */
.L_x_85:
        /* <DEDUP_REMOVED lines=12> */
.L_x_88:
[----:B------:R-:W-:Y:S05]  /*4a80*/  BSYNC B1 ;  /* 0x0000000000017941 */ /* 0x000fea0003800000 */
.L_x_87:
        /* <DEDUP_REMOVED lines=12> */
.L_x_90:
[----:B------:R-:W-:Y:S05]  /*4b50*/  BSYNC B1 ;  /* 0x0000000000017941 */ /* 0x000fea0003800000 */
.L_x_89:
        /* <DEDUP_REMOVED lines=12> */
.L_x_92:
[----:B------:R-:W-:Y:S05]  /*4c20*/  BSYNC B1 ;  /* 0x0000000000017941 */ /* 0x000fea0003800000 */
.L_x_91:
[----:B-----5:R-:W-:Y:S01]  /*4c30*/  LOP3.LUT R5, R5, 0xff, RZ, 0xc0, !PT ;  /* 0x000000ff05057812 */ /* 0x020fe200078ec0ff */
[----:B------:R-:W-:Y:S01]  /*4c40*/  BSSY B1, `(.L_x_93) ;  /* 0x000000b000017945 */ /* 0x000fe20003800000 */
[----:B------:R-:W-:Y:S02]  /*4c50*/  ISETP.LT.OR P2, PT, R33, 0x39, !P1 ;  /* 0x000000392100780c */ /* 0x000fe40004f41670 */
[----:B------:R-:W-:-:S05]  /*4c60*/  F2FP.F16.E5M2.UNPACK_B R5, R5 ;  /* 0x00000005ff05723e */ /* 0x000fca00020004ff */
[----:B0-2---:R-:W-:-:S05]  /*4c70*/  HADD2.F32 R28, -RZ, R5.H0_H0 ;  /* 0x20000005ff1c7230 */ /* 0x005fca0000004100 */
[----:B------:R-:W-:-:S04]  /*4c80*/  FMUL R5, R28, R9 ;  /* 0x000000091c057220 */ /* 0x000fc80000400000 */
[----:B------:R-:W-:-:S05]  /*4c90*/  FFMA R5, R112, R8, R5 ;  /* 0x0000000870057223 */ /* 0x000fca0000000005 */
[----:B------:R-:W-:Y:S02]  /*4ca0*/  F2FP.SATFINITE.E5M2.F32.PACK_AB_MERGE_C R29, RZ, R5, RZ ;  /* 0x00000005ff1d723e */ /* 0x000fe400048060ff */
[----:B------:R-:W-:-:S03]  /*4cb0*/  PRMT R5, RZ, 0x7610, R5 ;  /* 0x00007610ff057816 */ /* 0x000fc60000000005 */
[----:B------:R0:W-:Y:S01]  /*4cc0*/  @!P0 STG.E.U8 desc[UR20][R14.64+0x39], R29 ;  /* 0x0000391d0e008986 */ /* 0x0001e2000c101114 */
[----:B------:R-:W-:Y:S05]  /*4cd0*/  @P2 BRA `(.L_x_94) ;  /* 0x0000000000042947 */ /* 0x000fea0003800000 */
[----:B------:R2:W5:Y:S02]  /*4ce0*/  LDG.E.U8 R5, desc[UR20][R30.64+0x38] ;  /* 0x000038141e057981 */ /* 0x000564000c1e1100 */
.L_x_94:
[----:B------:R-:W-:Y:S05]  /*4cf0*/  BSYNC B1 ;  /* 0x0000000000017941 */ /* 0x000fea0003800000 */
.L_x_93:
[----:B-----5:R-:W-:Y:S01]  /*4d00*/  LOP3.LUT R5, R5, 0xff, RZ, 0xc0, !PT ;  /* 0x000000ff05057812 */ /* 0x020fe200078ec0ff */
[----:B------:R-:W-:Y:S01]  /*4d10*/  BSSY B1, `(.L_x_95) ;  /* 0x000000b000017945 */ /* 0x000fe20003800000 */
[----:B------:R-:W-:Y:S02]  /*4d20*/  ISETP.LT.OR P1, PT, R33, 0x3a, !P1 ;  /* 0x0000003a2100780c */ /* 0x000fe40004f21670 */
[----:B------:R-:W-:-:S05]  /*4d30*/  F2FP.F16.E5M2.UNPACK_B R5, R5 ;  /* 0x00000005ff05723e */ /* 0x000fca00020004ff */
[----:B01--4-:R-:W-:Y:S01]  /*4d40*/  HADD2.F32 R14, -RZ, R5.H0_H0 ;  /* 0x20000005ff0e7230 */ /* 0x013fe20000004100 */
[----:B------:R-:W-:-:S04]  /*4d50*/  PRMT R5, RZ, 0x7610, R5 ;  /* 0x00007610ff057816 */ /* 0x000fc80000000005 */
[----:B------:R-:W-:-:S04]  /*4d60*/  FMUL R14, R14, R9 ;  /* 0x000000090e0e7220 */ /* 0x000fc80000400000 */
[----:B------:R-:W-:-:S05]  /*4d70*/  FFMA R14, R115, R8, R14 ;  /* 0x00000008730e7223 */ /* 0x000fca000000000e */
[----:B------:R-:W-:-:S05]  /*4d80*/  F2FP.SATFINITE.E5M2.F32.PACK_AB_MERGE_C R15, RZ, R14, RZ ;  /* 0x0000000eff0f723e */ /* 0x000fca00048060ff */
[----:B------:R0:W-:Y:S01]  /*4d90*/  @!P2 STG.E.U8 desc[UR20][R12.64+0x38], R15 ;  /* 0x0000380f0c00a986 */ /* 0x0001e2000c101114 */
[----:B------:R-:W-:Y:S05]  /*4da0*/  @P1 BRA `(.L_x_96) ;  /* 0x0000000000041947 */ /* 0x000fea0003800000 */
[----:B------:R1:W5:Y:S02]  /*4db0*/  LDG.E.U8 R5, desc[UR20][R30.64+0x39] ;  /* 0x000039141e057981 */ /* 0x000364000c1e1100 */
.L_x_96:
[----:B------:R-:W-:Y:S05]  /*4dc0*/  BSYNC B1 ;  /* 0x0000000000017941 */ /* 0x000fea0003800000 */
.L_x_95:
[----:B-----5:R-:W-:Y:S01]  /*4dd0*/  LOP3.LUT R5, R5, 0xff, RZ, 0xc0, !PT ;  /* 0x000000ff05057812 */ /* 0x020fe200078ec0ff */
[----:B------:R-:W-:Y:S01]  /*4de0*/  BSSY B1, `(.L_x_97) ;  /* 0x0000013000017945 */ /* 0x000fe20003800000 */
[----:B------:R-:W-:Y:S02]  /*4df0*/  IADD3 R29, P0, R35, 0x80, RZ ;  /* 0x00000080231d7810 */ /* 0x000fe40007f1e0ff */
[----:B------:R-:W-:-:S03]  /*4e00*/  F2FP.F16.E5M2.UNPACK_B R5, R5 ;  /* 0x00000005ff05723e */ /* 0x000fc600020004ff */
[----:B0-----:R-:W-:Y:S01]  /*4e10*/  IMAD.X R15, RZ, RZ, R25, P0 ;  /* 0x000000ffff0f7224 */ /* 0x001fe200000e0619 */
        /* <DEDUP_REMOVED lines=9> */
[----:B-123--:R-:W-:Y:S02]  /*4eb0*/  F2FP.SATFINITE.E5M2.F32.PACK_AB_MERGE_C R31, RZ, R5, RZ ;  /* 0x00000005ff1f723e */ /* 0x00efe400048060ff */
[----:B------:R-:W-:Y:S02]  /*4ec0*/  IADD3.X R15, R15, UR11, R29, P2, !PT ;  /* 0x0000000b0f0f7c10 */ /* 0x000fe400097fe41d */
[----:B------:R-:W-:Y:S01]  /*4ed0*/  PRMT R5, RZ, 0x7610, R5 ;  /* 0x00007610ff057816 */ /* 0x000fe20000000005 */
[----:B------:R0:W-:Y:S01]  /*4ee0*/  @!P1 STG.E.U8 desc[UR20][R12.64+0x39], R31 ;  /* 0x0000391f0c009986 */ /* 0x0001e2000c101114 */
[----:B------:R-:W-:Y:S05]  /*4ef0*/  @P4 BRA `(.L_x_98) ;  /* 0x0000000000044947 */ /* 0x000fea0003800000 */
[----:B------:R1:W5:Y:S02]  /*4f00*/  LDG.E.U8 R5, desc[UR20][R14.64] ;  /* 0x000000140e057981 */ /* 0x000364000c1e1100 */
.L_x_98:
[----:B------:R-:W-:Y:S05]  /*4f10*/  BSYNC B1 ;  /* 0x0000000000017941 */ /* 0x000fea0003800000 */
.L_x_97:
[----:B-----5:R-:W-:Y:S01]  /*4f20*/  LOP3.LUT R5, R5, 0xff, RZ, 0xc0, !PT ;  /* 0x000000ff05057812 */ /* 0x020fe200078ec0ff */
[----:B------:R-:W-:Y:S01]  /*4f30*/  BSSY B1, `(.L_x_99) ;  /* 0x000000b000017945 */ /* 0x000fe20003800000 */
[----:B------:R-:W-:Y:S02]  /*4f40*/  ISETP.LT.OR P2, PT, R33, 0x2, !P0 ;  /* 0x000000022100780c */ /* 0x000fe40004741670 */
[----:B------:R-:W-:-:S05]  /*4f50*/  F2FP.F16.E5M2.UNPACK_B R5, R5 ;  /* 0x00000005ff05723e */ /* 0x000fca00020004ff */
[----:B0-----:R-:W-:Y:S01]  /*4f60*/  HADD2.F32 R12, -RZ, R5.H0_H0 ;  /* 0x20000005ff0c7230 */ /* 0x001fe20000004100 */
[----:B------:R-:W-:-:S04]  /*4f70*/  PRMT R5, RZ, 0x7610, R5 ;  /* 0x00007610ff057816 */ /* 0x000fc80000000005 */
[----:B------:R-:W-:-:S04]  /*4f80*/  FMUL R12, R12, R9 ;  /* 0x000000090c0c7220 */ /* 0x000fc80000400000 */
[----:B------:R-:W-:-:S05]  /*4f90*/  FFMA R12, R113, R8, R12 ;  /* 0x00000008710c7223 */ /* 0x000fca000000000c */
[----:B------:R-:W-:-:S05]  /*4fa0*/  F2FP.SATFINITE.E5M2.F32.PACK_AB_MERGE_C R13, RZ, R12, RZ ;  /* 0x0000000cff0d723e */ /* 0x000fca00048060ff */
[----:B------:R0:W-:Y:S01]  /*4fb0*/  @!P4 STG.E.U8 desc[UR20][R10.64], R13 ;  /* 0x0000000d0a00c986 */ /* 0x0001e2000c101114 */
[----:B------:R-:W-:Y:S05]  /*4fc0*/  @P2 BRA `(.L_x_100) ;  /* 0x0000000000042947 */ /* 0x000fea0003800000 */
[----:B------:R2:W5:Y:S02]  /*4fd0*/  LDG.E.U8 R5, desc[UR20][R14.64+0x1] ;  /* 0x000001140e057981 */ /* 0x000564000c1e1100 */
.L_x_100:
[----:B------:R-:W-:Y:S05]  /*4fe0*/  BSYNC B1 ;  /* 0x0000000000017941 */ /* 0x000fea0003800000 */
.L_x_99:
[----:B-----5:R-:W-:Y:S01]  /*4ff0*/  LOP3.LUT R5, R5, 0xff, RZ, 0xc0, !PT ;  /* 0x000000ff05057812 */ /* 0x020fe200078ec0ff */
[----:B------:R-:W-:Y:S01]  /*5000*/  BSSY B1, `(.L_x_101) ;  /* 0x0000013000017945 */ /* 0x000fe20003800000 */
[----:B------:R-:W-:Y:S02]  /*5010*/  IADD3 R35, P1, R35, 0x88, RZ ;  /* 0x0000008823237810 */ /* 0x000fe40007f3e0ff */
[----:B------:R-:W-:-:S03]  /*5020*/  F2FP.F16.E5M2.UNPACK_B R5, R5 ;  /* 0x00000005ff05723e */ /* 0x000fc600020004ff */
[----:B------:R-:W-:Y:S01]  /*5030*/  IMAD.X R24, RZ, RZ, R25, P1 ;  /* 0x000000ffff187224 */ /* 0x000fe200008e0619 */
[----:B------:R-:W-:Y:S01]  /*5040*/  ISETP.GE.AND P1, PT, R34, 0x89, PT ;  /* 0x000000892200780c */ /* 0x000fe20003f26270 */
[----:B------:R-:W-:Y:S02]  /*5050*/  HADD2.F32 R12, -RZ, R5.H0_H0 ;  /* 0x20000005ff0c7230 */ /* 0x000fe40000004100 */
[----:B------:R-:W-:Y:S01]  /*5060*/  IMAD R24, R24, UR6, RZ ;  /* 0x0000000618187c24 */ /* 0x000fe2000f8e02ff */
[----:B------:R-:W-:Y:S01]  /*5070*/  ISETP.LT.OR P5, PT, R33, 0x1, !P1 ;  /* 0x000000012100780c */ /* 0x000fe20004fa1670 */
[----:B------:R-:W-:-:S04]  /*5080*/  IMAD.WIDE.U32 R26, R35, UR6, R26 ;  /* 0x00000006231a7c25 */ /* 0x000fc8000f8e001a */
[----:B------:R-:W-:Y:S01]  /*5090*/  FMUL R5, R12, R9 ;  /* 0x000000090c057220 */ /* 0x000fe20000400000 */
[----:B------:R-:W-:-:S03]  /*50a0*/  IMAD R35, R35, UR7, R24 ;  /* 0x0000000723237c24 */ /* 0x000fc6000f8e0218 */
[----:B------:R-:W-:Y:S01]  /*50b0*/  FFMA R5, R108, R8, R5 ;  /* 0x000000086c057223 */ /* 0x000fe20000000005 */
[----:B------:R-:W-:-:S04]  /*50c0*/  IADD3 R12, P4, R26, UR10, RZ ;  /* 0x0000000a1a0c7c10 */ /* 0x000fc8000ff9e0ff */
[----:B------:R-:W-:Y:S02]  /*50d0*/  F2FP.SATFINITE.E5M2.F32.PACK_AB_MERGE_C R25, RZ, R5, RZ ;  /* 0x00000005ff19723e */ /* 0x000fe400048060ff */
[----:B0-----:R-:W-:Y:S02]  /*50e0*/  IADD3.X R13, R27, UR11, R35, P4, !PT ;  /* 0x0000000b1b0d7c10 */ /* 0x001fe4000a7fe423 */
[----:B------:R-:W-:Y:S01]  /*50f0*/  PRMT R5, RZ, 0x7610, R5 ;  /* 0x00007610ff057816 */ /* 0x000fe20000000005 */
[----:B------:R0:W-:Y:S01]  /*5100*/  @!P2 STG.E.U8 desc[UR20][R10.64+0x1], R25 ;  /* 0x000001190a00a986 */ /* 0x0001e2000c101114 */
[----:B------:R-:W-:Y:S05]  /*5110*/  @P5 BRA `(.L_x_102) ;  /* 0x0000000000045947 */ /* 0x000fea0003800000 */
[----:B------:R3:W5:Y:S02]  /*5120*/  LDG.E.U8 R5, desc[UR20][R12.64] ;  /* 0x000000140c057981 */ /* 0x000764000c1e1100 */
.L_x_102:
[----:B------:R-:W-:Y:S05]  /*5130*/  BSYNC B1 ;  /* 0x0000000000017941 */ /* 0x000fea0003800000 */
.L_x_101:
        /* <DEDUP_REMOVED lines=8> */
[----:B0-----:R-:W-:-:S05]  /*51c0*/  F2FP.SATFINITE.E5M2.F32.PACK_AB_MERGE_C R25, RZ, R24, RZ ;  /* 0x00000018ff19723e */ /* 0x001fca00048060ff */
[----:B------:R0:W-:Y:S01]  /*51d0*/  @!P5 STG.E.U8 desc[UR20][R6.64], R25 ;  /* 0x000000190600d986 */ /* 0x0001e2000c101114 */
[----:B------:R-:W-:Y:S05]  /*51e0*/  @P2 BRA `(.L_x_104) ;  /* 0x0000000000042947 */ /* 0x000fea0003800000 */
[----:B------:R4:W5:Y:S02]  /*51f0*/  LDG.E.U8 R5, desc[UR20][R12.64+0x1] ;  /* 0x000001140c057981 */ /* 0x000964000c1e1100 */
.L_x_104:
[----:B------:R-:W-:Y:S05]  /*5200*/  BSYNC B1 ;  /* 0x0000000000017941 */ /* 0x000fea0003800000 */
.L_x_103:
[----:B-----5:R-:W-:Y:S01]  /*5210*/  LOP3.LUT R5, R5, 0xff, RZ, 0xc0, !PT ;  /* 0x000000ff05057812 */ /* 0x020fe200078ec0ff */
[----:B------:R-:W-:Y:S01]  /*5220*/  BSSY B1, `(.L_x_105) ;  /* 0x000000b000017945 */ /* 0x000fe20003800000 */
[----:B------:R-:W-:Y:S02]  /*5230*/  ISETP.LT.OR P4, PT, R33, 0x9, !P0 ;  /* 0x000000092100780c */ /* 0x000fe40004781670 */
[----:B------:R-:W-:-:S05]  /*5240*/  F2FP.F16.E5M2.UNPACK_B R5, R5 ;  /* 0x00000005ff05723e */ /* 0x000fca00020004ff */
[----:B------:R-:W-:-:S05]  /*5250*/  HADD2.F32 R24, -RZ, R5.H0_H0 ;  /* 0x20000005ff187230 */ /* 0x000fca0000004100 */
[----:B------:R-:W-:-:S04]  /*5260*/  FMUL R5, R24, R9 ;  /* 0x0000000918057220 */ /* 0x000fc80000400000 */
[----:B------:R-:W-:-:S05]  /*5270*/  FFMA R5, R106, R8, R5 ;  /* 0x000000086a057223 */ /* 0x000fca0000000005 */
[----:B0-----:R-:W-:Y:S02]  /*5280*/  F2FP.SATFINITE.E5M2.F32.PACK_AB_MERGE_C R25, RZ, R5, RZ ;  /* 0x00000005ff19723e */ /* 0x001fe400048060ff */
[----:B------:R-:W-:-:S03]  /*5290*/  PRMT R5, RZ, 0x7610, R5 ;  /* 0x00007610ff057816 */ /* 0x000fc60000000005 */
[----:B------:R0:W-:Y:S01]  /*52a0*/  @!P2 STG.E.U8 desc[UR20][R6.64+0x1], R25 ;  /* 0x000001190600a986 */ /* 0x0001e2000c101114 */
[----:B------:R-:W-:Y:S05]  /*52b0*/  @P4 BRA `(.L_x_106) ;  /* 0x0000000000044947 */ /* 0x000fea0003800000 */
[----:B------:R0:W5:Y:S02]  /*52c0*/  LDG.E.U8 R5, desc[UR20][R14.64+0x8] ;  /* 0x000008140e057981 */ /* 0x000164000c1e1100 */
.L_x_106:
[----:B------:R-:W-:Y:S05]  /*52d0*/  BSYNC B1 ;  /* 0x0000000000017941 */ /* 0x000fea0003800000 */
.L_x_105:
        /* <DEDUP_REMOVED lines=12> */
.L_x_108:
[----:B------:R-:W-:Y:S05]  /*53a0*/  BSYNC B1 ;  /* 0x0000000000017941 */ /* 0x000fea0003800000 */
.L_x_107:
        /* <DEDUP_REMOVED lines=12> */
.L_x_110:
[----:B------:R-:W-:Y:S05]  /*5470*/  BSYNC B1 ;  /* 0x0000000000017941 */ /* 0x000fea0003800000 */
.L_x_109:
        /* <DEDUP_REMOVED lines=12> */
.L_x_112:
[----:B------:R-:W-:Y:S05]  /*5540*/  BSYNC B1 ;  /* 0x0000000000017941 */ /* 0x000fea0003800000 */
.L_x_111:
        /* <DEDUP_REMOVED lines=12> */
.L_x_114:
[----:B------:R-:W-:Y:S05]  /*5610*/  BSYNC B1 ;  /* 0x0000000000017941 */ /* 0x000fea0003800000 */
.L_x_113:
        /* <DEDUP_REMOVED lines=12> */
.L_x_116:
[----:B------:R-:W-:Y:S05]  /*56e0*/  BSYNC B1 ;  /* 0x0000000000017941 */ /* 0x000fea0003800000 */
.L_x_115:
        /* <DEDUP_REMOVED lines=12> */
.L_x_118:
[----:B------:R-:W-:Y:S05]  /*57b0*/  BSYNC B1 ;  /* 0x0000000000017941 */ /* 0x000fea0003800000 */
.L_x_117:
        /* <DEDUP_REMOVED lines=12> */
.L_x_120:
[----:B------:R-:W-:Y:S05]  /*5880*/  BSYNC B1 ;  /* 0x0000000000017941 */ /* 0x000fea0003800000 */
.L_x_119:
        /* <DEDUP_REMOVED lines=12> */
.L_x_122:
[----:B------:R-:W-:Y:S05]  /*5950*/  BSYNC B1 ;  /* 0x0000000000017941 */ /* 0x000fea0003800000 */
.L_x_121:
        /* <DEDUP_REMOVED lines=12> */
.L_x_124:
[----:B------:R-:W-:Y:S05]  /*5a20*/  BSYNC B1 ;  /* 0x0000000000017941 */ /* 0x000fea0003800000 */
.L_x_123:
        /* <DEDUP_REMOVED lines=12> */
.L_x_126:
[----:B------:R-:W-:Y:S05]  /*5af0*/  BSYNC B1 ;  /* 0x0000000000017941 */ /* 0x000fea0003800000 */
.L_x_125:
        /* <DEDUP_REMOVED lines=12> */
.L_x_128:
[----:B------:R-:W-:Y:S05]  /*5bc0*/  BSYNC B1 ;  /* 0x0000000000017941 */ /* 0x000fea0003800000 */
.L_x_127:
        /* <DEDUP_REMOVED lines=12> */
.L_x_130:
[----:B------:R-:W-:Y:S05]  /*5c90*/  BSYNC B1 ;  /* 0x0000000000017941 */ /* 0x000fea0003800000 */
.L_x_129:
        /* <DEDUP_REMOVED lines=12> */
.L_x_132:
[----:B------:R-:W-:Y:S05]  /*5d60*/  BSYNC B1 ;  /* 0x0000000000017941 */ /* 0x000fea0003800000 */
.L_x_131:
        /* <DEDUP_REMOVED lines=12> */
.L_x_134:
[----:B------:R-:W-:Y:S05]  /*5e30*/  BSYNC B1 ;  /* 0x0000000000017941 */ /* 0x000fea0003800000 */
.L_x_133:
        /* <DEDUP_REMOVED lines=12> */
.L_x_136:
[----:B------:R-:W-:Y:S05]  /*5f00*/  BSYNC B1 ;  /* 0x0000000000017941 */ /* 0x000fea0003800000 */
.L_x_135:
        /* <DEDUP_REMOVED lines=12> */
.L_x_138:
[----:B------:R-:W-:Y:S05]  /*5fd0*/  BSYNC B1 ;  /* 0x0000000000017941 */ /* 0x000fea0003800000 */
.L_x_137:
        /* <DEDUP_REMOVED lines=12> */
.L_x_140:
[----:B------:R-:W-:Y:S05]  /*60a0*/  BSYNC B1 ;  /* 0x0000000000017941 */ /* 0x000fea0003800000 */
.L_x_139:
        /* <DEDUP_REMOVED lines=12> */
.L_x_142:
[----:B------:R-:W-:Y:S05]  /*6170*/  BSYNC B1 ;  /* 0x0000000000017941 */ /* 0x000fea0003800000 */
.L_x_141:
        /* <DEDUP_REMOVED lines=12> */
.L_x_144:
[----:B------:R-:W-:Y:S05]  /*6240*/  BSYNC B1 ;  /* 0x0000000000017941 */ /* 0x000fea0003800000 */
.L_x_143:
        /* <DEDUP_REMOVED lines=12> */
.L_x_146:
[----:B------:R-:W-:Y:S05]  /*6310*/  BSYNC B1 ;  /* 0x0000000000017941 */ /* 0x000fea0003800000 */
.L_x_145:
        /* <DEDUP_REMOVED lines=12> */
.L_x_148:
[----:B------:R-:W-:Y:S05]  /*63e0*/  BSYNC B1 ;  /* 0x0000000000017941 */ /* 0x000fea0003800000 */
.L_x_147:
        /* <DEDUP_REMOVED lines=12> */
.L_x_150:
[----:B------:R-:W-:Y:S05]  /*64b0*/  BSYNC B1 ;  /* 0x0000000000017941 */ /* 0x000fea0003800000 */
.L_x_149:
        /* <DEDUP_REMOVED lines=12> */
.L_x_152:
[----:B------:R-:W-:Y:S05]  /*6580*/  BSYNC B1 ;  /* 0x0000000000017941 */ /* 0x000fea0003800000 */
.L_x_151:
        /* <DEDUP_REMOVED lines=12> */
.L_x_154:
[----:B------:R-:W-:Y:S05]  /*6650*/  BSYNC B1 ;  /* 0x0000000000017941 */ /* 0x000fea0003800000 */
.L_x_153:
        /* <DEDUP_REMOVED lines=12> */
.L_x_156:
[----:B------:R-:W-:Y:S05]  /*6720*/  BSYNC B1 ;  /* 0x0000000000017941 */ /* 0x000fea0003800000 */
.L_x_155:
[----:B-----5:R-:W-:Y:S01]  /*6730*/  LOP3.LUT R5, R5, 0xff, RZ, 0xc0, !PT ;  /* 0x000000ff05057812 */ /* 0x020fe200078ec0ff */
[----:B------:R-:W-:Y:S01]  /*6740*/  BSSY B1, `(.L_x_157) ;  /* 0x000000b000017945 */ /* 0x000fe20003800000 */
[----:B------:R-:W-:Y:S02]  /*6750*/  ISETP.LT.OR P2, PT, R33, 0x39, !P1 ;  /* 0x000000392100780c */ /* 0x000fe40004f41670 */
[----:B------:R-:W-:-:S05]  /*6760*/  F2FP.F16.E5M2.UNPACK_B R5, R5 ;  /* 0x00000005ff05723e */ /* 0x000fca00020004ff */
[----:B012---:R-:W-:-:S05]  /*6770*/  HADD2.F32 R14, -RZ, R5.H0_H0 ;  /* 0x20000005ff0e7230 */ /* 0x007fca0000004100 */
[----:B------:R-:W-:-:S04]  /*6780*/  FMUL R5, R14, R9 ;  /* 0x000000090e057220 */ /* 0x000fc80000400000 */
[----:B------:R-:W-:-:S05]  /*6790*/  FFMA R5, R16, R8, R5 ;  /* 0x0000000810057223 */ /* 0x000fca0000000005 */
[----:B------:R-:W-:Y:S02]  /*67a0*/  F2FP.SATFINITE.E5M2.F32.PACK_AB_MERGE_C R15, RZ, R5, RZ ;  /* 0x00000005ff0f723e */ /* 0x000fe400048060ff */
[----:B------:R-:W-:-:S03]  /*67b0*/  PRMT R5, RZ, 0x7610, R5 ;  /* 0x00007610ff057816 */ /* 0x000fc60000000005 */
[----:B------:R0:W-:Y:S01]  /*67c0*/  @!P0 STG.E.U8 desc[UR20][R10.64+0x39], R15 ;  /* 0x0000390f0a008986 */ /* 0x0001e2000c101114 */
[----:B------:R-:W-:Y:S05]  /*67d0*/  @P2 BRA `(.L_x_158) ;  /* 0x0000000000042947 */ /* 0x000fea0003800000 */
[----:B------:R1:W5:Y:S02]  /*67e0*/  LDG.E.U8 R5, desc[UR20][R12.64+0x38] ;  /* 0x000038140c057981 */ /* 0x000364000c1e1100 */
.L_x_158:
[----:B------:R-:W-:Y:S05]  /*67f0*/  BSYNC B1 ;  /* 0x0000000000017941 */ /* 0x000fea0003800000 */
.L_x_157:
        /* <DEDUP_REMOVED lines=12> */
.L_x_160:
[----:B------:R-:W-:Y:S05]  /*68c0*/  BSYNC B1 ;  /* 0x0000000000017941 */ /* 0x000fea0003800000 */
.L_x_159:
[----:B------:R-:W-:Y:S05]  /*68d0*/  @P1 BRA `(.L_x_161) ;  /* 0x0000001000301947 */ /* 0x000fea0003800000 */
[----:B-----5:R-:W-:-:S04]  /*68e0*/  LOP3.LUT R5, R5, 0xff, RZ, 0xc0, !PT ;  /* 0x000000ff05057812 */ /* 0x020fc800078ec0ff */
[----:B------:R-:W-:-:S05]  /*68f0*/  F2FP.F16.E5M2.UNPACK_B R5, R5 ;  /* 0x00000005ff05723e */ /* 0x000fca00020004ff */
[----:B------:R-:W-:-:S05]  /*6900*/  HADD2.F32 R10, -RZ, R5.H0_H0 ;  /* 0x20000005ff0a7230 */ /* 0x000fca0000004100 */
[----:B------:R-:W-:-:S04]  /*6910*/  FMUL R5, R10, R9 ;  /* 0x000000090a057220 */ /* 0x000fc80000400000 */
[----:B------:R-:W-:-:S05]  /*6920*/  FFMA R5, R18, R8, R5 ;  /* 0x0000000812057223 */ /* 0x000fca0000000005 */
[----:B------:R-:W-:-:S05]  /*6930*/  F2FP.SATFINITE.E5M2.F32.PACK_AB_MERGE_C R5, RZ, R5, RZ ;  /* 0x00000005ff05723e */ /* 0x000fca00048060ff */
[----:B------:R0:W-:Y:S01]  /*6940*/  STG.E.U8 desc[UR20][R6.64+0x39], R5 ;  /* 0x0000390506007986 */ /* 0x0001e2000c101114 */
[----:B------:R-:W-:Y:S05]  /*6950*/  BRA `(.L_x_161) ;  /* 0x0000001000107947 */ /* 0x000fea0003800000 */
.L_x_32:
[C---:B------:R-:W-:Y:S01]  /*6960*/  ISETP.GE.AND P0, PT, R34.reuse, 0x1, PT ;  /* 0x000000012200780c */ /* 0x040fe20003f06270 */
[-C--:B--2---:R-:W-:Y:S01]  /*6970*/  FMUL R145, R145, R8.reuse ;  /* 0x0000000891917220 */ /* 0x084fe20000400000 */
[----:B------:R-:W-:Y:S01]  /*6980*/  ISETP.GE.AND P2, PT, R34, 0x9, PT ;  /* 0x000000092200780c */ /* 0x000fe20003f46270 */
[-C--:B------:R-:W-:Y:S01]  /*6990*/  FMUL R140, R140, R8.reuse ;  /* 0x000000088c8c7220 */ /* 0x080fe20000400000 */
[----:B------:R-:W-:Y:S01]  /*69a0*/  ISETP.LT.OR P1, PT, R33, 0x1, !P0 ;  /* 0x000000012100780c */ /* 0x000fe20004721670 */
[-C--:B------:R-:W-:Y:S01]  /*69b0*/  FMUL R143, R143, R8.reuse ;  /* 0x000000088f8f7220 */ /* 0x080fe20000400000 */
[----:B------:R-:W-:Y:S01]  /*69c0*/  F2FP.SATFINITE.E5M2.F32.PACK_AB_MERGE_C R145, RZ, R145, RZ ;  /* 0x00000091ff91723e */ /* 0x000fe200048060ff */
[-C--:B------:R-:W-:Y:S01]  /*69d0*/  FMUL R138, R138, R8.reuse ;  /* 0x000000088a8a7220 */ /* 0x080fe20000400000 */
[----:B------:R-:W-:Y:S01]  /*69e0*/  ISETP.LT.OR P4, PT, R33, 0x2, !P0 ;  /* 0x000000022100780c */ /* 0x000fe20004781670 */
[-C--:B------:R-:W-:Y:S01]  /*69f0*/  FMUL R141, R141, R8.reuse ;  /* 0x000000088d8d7220 */ /* 0x080fe20000400000 */
[C---:B------:R-:W-:Y:S01]  /*6a00*/  ISETP.LT.OR P5, PT, R33.reuse, 0x1, !P2 ;  /* 0x000000012100780c */ /* 0x040fe200057a1670 */
[-C--:B------:R-:W-:Y:S01]  /*6a10*/  FMUL R136, R136, R8.reuse ;  /* 0x0000000888887220 */ /* 0x080fe20000400000 */
[----:B------:R-:W-:Y:S01]  /*6a20*/  ISETP.LT.OR P6, PT, R33, 0x2, !P2 ;  /* 0x000000022100780c */ /* 0x000fe200057c1670 */
[----:B------:R-:W-:Y:S01]  /*6a30*/  FMUL R139, R139, R8 ;  /* 0x000000088b8b7220 */ /* 0x000fe20000400000 */
[----:B------:R-:W-:Y:S01]  /*6a40*/  F2FP.SATFINITE.E5M2.F32.PACK_AB_MERGE_C R5, RZ, R140, RZ ;  /* 0x0000008cff05723e */ /* 0x000fe200048060ff */
[-C--:B------:R-:W-:Y:S01]  /*6a50*/  FMUL R134, R134, R8.reuse ;  /* 0x0000000886867220 */ /* 0x080fe20000400000 */
[----:B------:R-:W-:Y:S01]  /*6a60*/  F2FP.SATFINITE.E5M2.F32.PACK_AB_MERGE_C R143, RZ, R143, RZ ;  /* 0x0000008fff8f723e */ /* 0x000fe200048060ff */
[----:B------:R-:W-:Y:S01]  /*6a70*/  @!P1 STG.E.U8 desc[UR20][R14.64], R145 ;  /* 0x000000910e009986 */ /* 0x000fe2000c101114 */
[----:B------:R-:W-:Y:S01]  /*6a80*/  ISETP.LT.OR P1, PT, R33, 0x9, !P0 ;  /* 0x000000092100780c */ /* 0x000fe20004721670 */
[----:B------:R-:W-:Y:S01]  /*6a90*/  FMUL R137, R137, R8 ;  /* 0x0000000889897220 */ /* 0x000fe20000400000 */
[----:B------:R-:W-:Y:S01]  /*6aa0*/  F2FP.SATFINITE.E5M2.F32.PACK_AB_MERGE_C R25, RZ, R138, RZ ;  /* 0x0000008aff19723e */ /* 0x000fe200048060ff */
[----:B------:R0:W-:Y:S01]  /*6ab0*/  @!P4 STG.E.U8 desc[UR20][R14.64+0x1], R5 ;  /* 0x000001050e00c986 */ /* 0x0001e2000c101114 */
[----:B------:R-:W-:Y:S01]  /*6ac0*/  F2FP.SATFINITE.E5M2.F32.PACK_AB_MERGE_C R141, RZ, R141, RZ ;  /* 0x0000008dff8d723e */ /* 0x000fe200048060ff */
[-C--:B------:R-:W-:Y:S01]  /*6ad0*/  FMUL R132, R132, R8.reuse ;  /* 0x0000000884847220 */ /* 0x080fe20000400000 */
[C---:B------:R-:W-:Y:S01]  /*6ae0*/  ISETP.LT.OR P4, PT, R33.reuse, 0xa, !P0 ;  /* 0x0000000a2100780c */ /* 0x040fe20004781670 */
[----:B------:R-:W-:Y:S01]  /*6af0*/  @!P5 STG.E.U8 desc[UR20][R12.64], R143 ;  /* 0x0000008f0c00d986 */ /* 0x000fe2000c101114 */
[----:B------:R-:W-:Y:S01]  /*6b00*/  ISETP.LT.OR P5, PT, R33, 0x9, !P2 ;  /* 0x000000092100780c */ /* 0x000fe200057a1670 */
[-C--:B------:R-:W-:Y:S01]  /*6b10*/  FMUL R135, R135, R8.reuse ;  /* 0x0000000887877220 */ /* 0x080fe20000400000 */
[----:B------:R-:W-:Y:S01]  /*6b20*/  F2FP.SATFINITE.E5M2.F32.PACK_AB_MERGE_C R139, RZ, R139, RZ ;  /* 0x0000008bff8b723e */ /* 0x000fe200048060ff */
[----:B------:R1:W-:Y:S01]  /*6b30*/  @!P6 STG.E.U8 desc[UR20][R12.64+0x1], R25 ;  /* 0x000001190c00e986 */ /* 0x0003e2000c101114 */
[C---:B------:R-:W-:Y:S01]  /*6b40*/  ISETP.LT.OR P6, PT, R33.reuse, 0xa, !P2 ;  /* 0x0000000a2100780c */ /* 0x040fe200057c1670 */
[-C--:B------:R-:W-:Y:S01]  /*6b50*/  FMUL R130, R130, R8.reuse ;  /* 0x0000000882827220 */ /* 0x080fe20000400000 */
[----:B------:R-:W-:Y:S01]  /*6b60*/  F2FP.SATFINITE.E5M2.F32.PACK_AB_MERGE_C R137, RZ, R137, RZ ;  /* 0x00000089ff89723e */ /* 0x000fe200048060ff */
[----:B------:R-:W-:Y:S01]  /*6b70*/  @!P1 STG.E.U8 desc[UR20][R14.64+0x8], R141 ;  /* 0x0000088d0e009986 */ /* 0x000fe2000c101114 */
[----:B------:R-:W-:Y:S01]  /*6b80*/  ISETP.LT.OR P1, PT, R33, 0x11, !P0 ;  /* 0x000000112100780c */ /* 0x000fe20004721670 */
[----:B------:R-:W-:Y:S01]  /*6b90*/  FMUL R133, R133, R8 ;  /* 0x0000000885857220 */ /* 0x000fe20000400000 */
[----:B0-----:R-:W-:Y:S01]  /*6ba0*/  F2FP.SATFINITE.E5M2.F32.PACK_AB_MERGE_C R5, RZ, R136, RZ ;  /* 0x00000088ff05723e */ /* 0x001fe200048060ff */
[-C--:B------:R-:W-:Y:S01]  /*6bb0*/  FMUL R128, R128, R8.reuse ;  /* 0x0000000880807220 */ /* 0x080fe20000400000 */
[----:B------:R-:W-:Y:S01]  /*6bc0*/  F2FP.SATFINITE.E5M2.F32.PACK_AB_MERGE_C R135, RZ, R135, RZ ;  /* 0x00000087ff87723e */ /* 0x000fe200048060ff */
[----:B------:R-:W-:Y:S01]  /*6bd0*/  FMUL R131, R131, R8 ;  /* 0x0000000883837220 */ /* 0x000fe20000400000 */
[----:B------:R-:W-:Y:S01]  /*6be0*/  F2FP.SATFINITE.E5M2.F32.PACK_AB_MERGE_C R133, RZ, R133, RZ ;  /* 0x00000085ff85723e */ /* 0x000fe200048060ff */
[----:B------:R0:W-:Y:S01]  /*6bf0*/  @!P4 STG.E.U8 desc[UR20][R14.64+0x9], R5 ;  /* 0x000009050e00c986 */ /* 0x0001e2000c101114 */
[----:B-1----:R-:W-:Y:S01]  /*6c00*/  F2FP.SATFINITE.E5M2.F32.PACK_AB_MERGE_C R25, RZ, R134, RZ ;  /* 0x00000086ff19723e */ /* 0x002fe200048060ff */
        /* <DEDUP_REMOVED lines=15> */
[-C--:B------:R-:W-:Y:S01]  /*6d00*/  FMUL R125, R125, R8.reuse ;  /* 0x000000087d7d7220 */ /* 0x080fe20000400000 */
[----:B------:R-:W-:Y:S01]  /*6d10*/  FMUL R120, R120, R8 ;  /* 0x0000000878787220 */ /* 0x000fe20000400000 */
[----:B------:R-:W-:Y:S01]  /*6d20*/  F2FP.SATFINITE.E5M2.F32.PACK_AB_MERGE_C R127, RZ, R127, RZ ;  /* 0x0000007fff7f723e */ /* 0x000fe200048060ff */
[----:B------:R0:W-:Y:S01]  /*6d30*/  @!P4 STG.E.U8 desc[UR20][R14.64+0x11], R5 ;  /* 0x000011050e00c986 */ /* 0x0001e2000c101114 */
[----:B-1----:R-:W-:Y:S01]  /*6d40*/  F2FP.SATFINITE.E5M2.F32.PACK_AB_MERGE_C R25, RZ, R130, RZ ;  /* 0x00000082ff19723e */ /* 0x002fe200048060ff */
[-C--:B------:R-:W-:Y:S01]  /*6d50*/  FMUL R123, R123, R8.reuse ;  /* 0x000000087b7b7220 */ /* 0x080fe20000400000 */
[C---:B------:R-:W-:Y:S01]  /*6d60*/  ISETP.LT.OR P4, PT, R33.reuse, 0x1a, !P0 ;  /* 0x0000001a2100780c */ /* 0x040fe20004781670 */
[----:B------:R-:W-:Y:S01]  /*6d70*/  @!P5 STG.E.U8 desc[UR20][R12.64+0x10], R135 ;  /* 0x000010870c00d986 */ /* 0x000fe2000c101114 */
[C---:B------:R-:W-:Y:S01]  /*6d80*/  ISETP.LT.OR P5, PT, R33.reuse, 0x19, !P2 ;  /* 0x000000192100780c */ /* 0x040fe200057a1670 */
[-C--:B------:R-:W-:Y:S01]  /*6d90*/  FMUL R118, R118, R8.reuse ;  /* 0x0000000876767220 */ /* 0x080fe20000400000 */
[----:B------:R-:W-:Y:S01]  /*6da0*/  F2FP.SATFINITE.E5M2.F32.PACK_AB_MERGE_C R125, RZ, R125, RZ ;  /* 0x0000007dff7d723e */ /* 0x000fe200048060ff */
[----:B------:R1:W-:Y:S01]  /*6db0*/  @!P6 STG.E.U8 desc[UR20][R12.64+0x11], R25 ;  /* 0x000011190c00e986 */ /* 0x0003e2000c101114 */
[----:B------:R-:W-:Y:S01]  /*6dc0*/  ISETP.LT.OR P6, PT, R33, 0x1a, !P2 ;  /* 0x0000001a2100780c */ /* 0x000fe200057c1670 */
        /* <DEDUP_REMOVED lines=8> */
[-C--:B------:R-:W-:Y:S01]  /*6e50*/  FMUL R114, R114, R8.reuse ;  /* 0x0000000872727220 */ /* 0x080fe20000400000 */
[----:B------:R-:W-:Y:S01]  /*6e60*/  FMUL R112, R112, R8 ;  /* 0x0000000870707220 */ /* 0x000fe20000400000 */
[----:B-1----:R-:W-:Y:S01]  /*6e70*/  F2FP.SATFINITE.E5M2.F32.PACK_AB_MERGE_C R25, RZ, R126, RZ ;  /* 0x0000007eff19723e */ /* 0x002fe200048060ff */
[----:B------:R0:W-:Y:S01]  /*6e80*/  @!P4 STG.E.U8 desc[UR20][R14.64+0x19], R5 ;  /* 0x000019050e00c986 */ /* 0x0001e2000c101114 */
[----:B------:R-:W-:Y:S01]  /*6e90*/  ISETP.LT.OR P4, PT, R33, 0x22, !P0 ;  /* 0x000000222100780c */ /* 0x000fe20004781670 */
[-C--:B------:R-:W-:Y:S01]  /*6ea0*/  FMUL R117, R117, R8.reuse ;  /* 0x0000000875757220 */ /* 0x080fe20000400000 */
[----:B------:R-:W-:Y:S01]  /*6eb0*/  F2FP.SATFINITE.E5M2.F32.PACK_AB_MERGE_C R119, RZ, R119, RZ ;  /* 0x00000077ff77723e */ /* 0x000fe200048060ff */
[----:B------:R-:W-:Y:S01]  /*6ec0*/  @!P5 STG.E.U8 desc[UR20][R12.64+0x18], R131 ;  /* 0x000018830c00d986 */ /* 0x000fe2000c101114 */
[----:B------:R-:W-:Y:S01]  /*6ed0*/  ISETP.LT.OR P5, PT, R33, 0x21, !P2 ;  /* 0x000000212100780c */ /* 0x000fe200057a1670 */
[----:B------:R-:W-:Y:S01]  /*6ee0*/  FMUL R115, R115, R8 ;  /* 0x0000000873737220 */ /* 0x000fe20000400000 */
[----:B------:R-:W-:Y:S01]  /*6ef0*/  F2FP.SATFINITE.E5M2.F32.PACK_AB_MERGE_C R27, RZ, R112, RZ ;  /* 0x00000070ff1b723e */ /* 0x000fe200048060ff */
[----:B------:R1:W-:Y:S01]  /*6f00*/  @!P6 STG.E.U8 desc[UR20][R12.64+0x19], R25 ;  /* 0x000019190c00e986 */ /* 0x0003e2000c101114 */
[----:B------:R-:W-:Y:S01]  /*6f10*/  ISETP.LT.OR P6, PT, R33, 0x22, !P2 ;  /* 0x000000222100780c */ /* 0x000fe200057c1670 */
[-C--:B------:R-:W-:Y:S01]  /*6f20*/  FMUL R110, R110, R8.reuse ;  /* 0x000000086e6e7220 */ /* 0x080fe20000400000 */
[-C--:B------:R-:W-:Y:S01]  /*6f30*/  FMUL R113, R113, R8.reuse ;  /* 0x0000000871717220 */ /* 0x080fe20000400000 */
        /* <DEDUP_REMOVED lines=39> */
[-C--:B------:R-:W-:Y:S01]  /*71b0*/  FMUL R101, R101, R8.reuse ;  /* 0x0000000865657220 */ /* 0x080fe20000400000 */
[----:B------:R-:W-:Y:S01]  /*71c0*/  @!P1 STG.E.U8 desc[UR20][R14.64+0x30], R121 ;  /* 0x000030790e009986 */ /* 0x000fe2000c101114 */
[----:B------:R-:W-:Y:S01]  /*71d0*/  ISETP.LT.OR P1, PT, R33, 0x39, !P0 ;  /* 0x000000392100780c */ /* 0x000fe20004721670 */
[-C--:B------:R-:W-:Y:S01]  /*71e0*/  FMUL R99, R99, R8.reuse ;  /* 0x0000000863637220 */ /* 0x080fe20000400000 */
[----:B------:R-:W-:Y:S01]  /*71f0*/  ISETP.LT.OR P0, PT, R33, 0x3a, !P0 ;  /* 0x0000003a2100780c */ /* 0x000fe20004701670 */
[----:B------:R-:W-:Y:S01]  /*7200*/  FMUL R94, R94, R8 ;  /* 0x000000085e5e7220 */ /* 0x000fe20000400000 */
[----:B0-----:R-:W-:Y:S01]  /*7210*/  F2FP.SATFINITE.E5M2.F32.PACK_AB_MERGE_C R5, RZ, R116, RZ ;  /* 0x00000074ff05723e */ /* 0x001fe200048060ff */
[-C--:B------:R-:W-:Y:S01]  /*7220*/  FMUL R92, R92, R8.reuse ;  /* 0x000000085c5c7220 */ /* 0x080fe20000400000 */
[----:B------:R-:W-:Y:S01]  /*7230*/  F2FP.SATFINITE.E5M2.F32.PACK_AB_MERGE_C R103, RZ, R103, RZ ;  /* 0x00000067ff67723e */ /* 0x000fe200048060ff */
[----:B------:R-:W-:Y:S01]  /*7240*/  FMUL R95, R95, R8 ;  /* 0x000000085f5f7220 */ /* 0x000fe20000400000 */
[----:B-1----:R-:W-:Y:S01]  /*7250*/  F2FP.SATFINITE.E5M2.F32.PACK_AB_MERGE_C R25, RZ, R114, RZ ;  /* 0x00000072ff19723e */ /* 0x002fe200048060ff */
[----:B------:R0:W-:Y:S01]  /*7260*/  @!P4 STG.E.U8 desc[UR20][R14.64+0x31], R5 ;  /* 0x000031050e00c986 */ /* 0x0001e2000c101114 */
[----:B------:R-:W-:Y:S01]  /*7270*/  ISETP.LT.OR P4, PT, R33, 0x39, !P2 ;  /* 0x000000392100780c */ /* 0x000fe20005781670 */
[-C--:B------:R-:W-:Y:S01]  /*7280*/  FMUL R97, R97, R8.reuse ;  /* 0x0000000861617220 */ /* 0x080fe20000400000 */
[----:B------:R-:W-:Y:S01]  /*7290*/  ISETP.LT.OR P2, PT, R33, 0x3a, !P2 ;  /* 0x0000003a2100780c */ /* 0x000fe20005741670 */
[----:B------:R-:W-:Y:S01]  /*72a0*/  @!P5 STG.E.U8 desc[UR20][R12.64+0x30], R119 ;  /* 0x000030770c00d986 */ /* 0x000fe2000c101114 */
[----:B------:R-:W-:Y:S01]  /*72b0*/  F2FP.SATFINITE.E5M2.F32.PACK_AB_MERGE_C R101, RZ, R101, RZ ;  /* 0x00000065ff65723e */ /* 0x000fe200048060ff */
[-C--:B------:R-:W-:Y:S01]  /*72c0*/  FMUL R90, R90, R8.reuse ;  /* 0x000000085a5a7220 */ /* 0x080fe20000400000 */
[----:B------:R-:W-:Y:S01]  /*72d0*/  F2FP.SATFINITE.E5M2.F32.PACK_AB_MERGE_C R99, RZ, R99, RZ ;  /* 0x00000063ff63723e */ /* 0x000fe200048060ff */
[----:B------:R-:W-:Y:S01]  /*72e0*/  @!P6 STG.E.U8 desc[UR20][R12.64+0x31], R25 ;  /* 0x000031190c00e986 */ /* 0x000fe2000c101114 */
[----:B------:R-:W-:Y:S01]  /*72f0*/  F2FP.SATFINITE.E5M2.F32.PACK_AB_MERGE_C R95, RZ, R95, RZ ;  /* 0x0000005fff5f723e */ /* 0x000fe200048060ff */
[-C--:B------:R-:W-:Y:S01]  /*7300*/  FMUL R22, R22, R8.reuse ;  /* 0x0000000816167220 */ /* 0x080fe20000400000 */
[-C--:B------:R-:W-:Y:S01]  /*7310*/  FMUL R93, R93, R8.reuse ;  /* 0x000000085d5d7220 */ /* 0x080fe20000400000 */
[----:B------:R-:W-:Y:S01]  /*7320*/  @!P0 STG.E.U8 desc[UR20][R14.64+0x39], R27 ;  /* 0x0000391b0e008986 */ /* 0x000fe2000c101114 */
[----:B------:R-:W-:Y:S01]  /*7330*/  ISETP.GE.AND P0, PT, R34, 0x81, PT ;  /* 0x000000812200780c */ /* 0x000fe20003f06270 */
[----:B------:R-:W-:Y:S01]  /*7340*/  FMUL R91, R91, R8 ;  /* 0x000000085b5b7220 */ /* 0x000fe20000400000 */
[----:B0-----:R-:W-:Y:S01]  /*7350*/  F2FP.SATFINITE.E5M2.F32.PACK_AB_MERGE_C R5, RZ, R110, RZ ;  /* 0x0000006eff05723e */ /* 0x001fe200048060ff */
[----:B------:R0:W-:Y:S01]  /*7360*/  @!P1 STG.E.U8 desc[UR20][R14.64+0x38], R117 ;  /* 0x000038750e009986 */ /* 0x0001e2000c101114 */
[C---:B------:R-:W-:Y:S01]  /*7370*/  ISETP.LT.OR P6, PT, R33.reuse, 0x1, !P0 ;  /* 0x000000012100780c */ /* 0x040fe200047c1670 */
[-C--:B------:R-:W-:Y:S01]  /*7380*/  FMUL R88, R88, R8.reuse ;  /* 0x0000000858587220 */ /* 0x080fe20000400000 */
[----:B------:R-:W-:Y:S01]  /*7390*/  ISETP.LT.OR P5, PT, R33, 0x2, !P0 ;  /* 0x000000022100780c */ /* 0x000fe200047a1670 */
[----:B------:R-:W-:Y:S01]  /*73a0*/  @!P4 STG.E.U8 desc[UR20][R12.64+0x38], R115 ;  /* 0x000038730c00c986 */ /* 0x000fe2000c101114 */
[----:B------:R-:W-:Y:S01]  /*73b0*/  ISETP.GE.AND P1, PT, R34, 0x89, PT ;  /* 0x000000892200780c */ /* 0x000fe20003f26270 */
[-C--:B------:R-:W-:Y:S01]  /*73c0*/  FMUL R21, R21, R8.reuse ;  /* 0x0000000815157220 */ /* 0x080fe20000400000 */
[----:B------:R-:W-:Y:S01]  /*73d0*/  F2FP.SATFINITE.E5M2.F32.PACK_AB_MERGE_C R97, RZ, R97, RZ ;  /* 0x00000061ff61723e */ /* 0x000fe200048060ff */
[----:B------:R1:W-:Y:S01]  /*73e0*/  @!P2 STG.E.U8 desc[UR20][R12.64+0x39], R5 ;  /* 0x000039050c00a986 */ /* 0x0003e2000c101114 */
[----:B------:R-:W-:Y:S01]  /*73f0*/  ISETP.LT.OR P4, PT, R33, 0x1, !P1 ;  /* 0x000000012100780c */ /* 0x000fe20004f81670 */
[-C--:B------:R-:W-:Y:S01]  /*7400*/  FMUL R89, R89, R8.reuse ;  /* 0x0000000859597220 */ /* 0x080fe20000400000 */
[----:B------:R-:W-:Y:S01]  /*7410*/  ISETP.LT.OR P2, PT, R33, 0xa, !P0 ;  /* 0x0000000a2100780c */ /* 0x000fe20004741670 */
[----:B------:R-:W-:Y:S01]  /*7420*/  FMUL R23, R23, R8 ;  /* 0x0000000817177220 */ /* 0x000fe20000400000 */
[----:B0-----:R-:W-:Y:S01]  /*7430*/  F2FP.SATFINITE.E5M2.F32.PACK_AB_MERGE_C R15, RZ, R108, RZ ;  /* 0x0000006cff0f723e */ /* 0x001fe200048060ff */
[----:B------:R-:W-:Y:S01]  /*7440*/  @!P6 STG.E.U8 desc[UR20][R10.64], R113 ;  /* 0x000000710a00e986 */ /* 0x000fe2000c101114 */
[C---:B------:R-:W-:Y:S01]  /*7450*/  ISETP.LT.OR P6, PT, R33.reuse, 0x2, !P1 ;  /* 0x000000022100780c */ /* 0x040fe20004fc1670 */
[-C--:B------:R-:W-:Y:S01]  /*7460*/  FMUL R20, R20, R8.reuse ;  /* 0x0000000814147220 */ /* 0x080fe20000400000 */
[----:B------:R-:W-:Y:S01]  /*7470*/  F2FP.SATFINITE.E5M2.F32.PACK_AB_MERGE_C R93, RZ, R93, RZ ;  /* 0x0000005dff5d723e */ /* 0x000fe200048060ff */
[----:B------:R-:W-:Y:S01]  /*7480*/  @!P5 STG.E.U8 desc[UR20][R10.64+0x1], R15 ;  /* 0x0000010f0a00d986 */ /* 0x000fe2000c101114 */
[----:B------:R-:W-:Y:S01]  /*7490*/  ISETP.LT.OR P5, PT, R33, 0x9, !P0 ;  /* 0x000000092100780c */ /* 0x000fe200047a1670 */
[----:B------:R-:W-:Y:S01]  /*74a0*/  FMUL R17, R17, R8 ;  /* 0x0000000811117220 */ /* 0x000fe20000400000 */
[----:B-1----:R-:W-:Y:S01]  /*74b0*/  F2FP.SATFINITE.E5M2.F32.PACK_AB_MERGE_C R5, RZ, R106, RZ ;  /* 0x0000006aff05723e */ /* 0x002fe200048060ff */
[----:B------:R-:W-:Y:S01]  /*74c0*/  @!P4 STG.E.U8 desc[UR20][R6.64], R111 ;  /* 0x0000006f0600c986 */ /* 0x000fe2000c101114 */
[----:B------:R-:W-:Y:S01]  /*74d0*/  F2FP.SATFINITE.E5M2.F32.PACK_AB_MERGE_C R13, RZ, R104, RZ ;  /* 0x00000068ff0d723e */ /* 0x000fe200048060ff */
[-C--:B------:R-:W-:Y:S01]  /*74e0*/  FMUL R16, R16, R8.reuse ;  /* 0x0000000810107220 */ /* 0x080fe20000400000 */
[----:B------:R-:W-:Y:S01]  /*74f0*/  ISETP.LT.OR P4, PT, R33, 0x9, !P1 ;  /* 0x000000092100780c */ /* 0x000fe20004f81670 */
[-C--:B------:R-:W-:Y:S01]  /*7500*/  FMUL R19, R19, R8.reuse ;  /* 0x0000000813137220 */ /* 0x080fe20000400000 */
[----:B------:R-:W-:Y:S01]  /*7510*/  F2FP.SATFINITE.E5M2.F32.PACK_AB_MERGE_C R91, RZ, R91, RZ ;  /* 0x0000005bff5b723e */ /* 0x000fe200048060ff */
[----:B------:R0:W-:Y:S01]  /*7520*/  @!P6 STG.E.U8 desc[UR20][R6.64+0x1], R5 ;  /* 0x000001050600e986 */ /* 0x0001e2000c101114 */
[C---:B------:R-:W-:Y:S01]  /*7530*/  ISETP.LT.OR P6, PT, R33.reuse, 0xa, !P1 ;  /* 0x0000000a2100780c */ /* 0x040fe20004fc1670 */
[----:B------:R-:W-:Y:S01]  /*7540*/  FMUL R18, R18, R8 ;  /* 0x0000000812127220 */ /* 0x000fe20000400000 */
[----:B------:R-:W-:Y:S01]  /*7550*/  F2FP.SATFINITE.E5M2.F32.PACK_AB_MERGE_C R21, RZ, R21, RZ ;  /* 0x00000015ff15723e */ /* 0x000fe200048060ff */
[----:B------:R1:W-:Y:S01]  /*7560*/  @!P2 STG.E.U8 desc[UR20][R10.64+0x9], R13 ;  /* 0x0000090d0a00a986 */ /* 0x0003e2000c101114 */
[----:B------:R-:W-:-:S02]  /*7570*/  ISETP.LT.OR P2, PT, R33, 0x12, !P0 ;  /* 0x000000122100780c */ /* 0x000fc40004741670 */
[----:B------:R-:W-:Y:S01]  /*7580*/  F2FP.SATFINITE.E5M2.F32.PACK_AB_MERGE_C R89, RZ, R89, RZ ;  /* 0x00000059ff59723e */ /* 0x000fe200048060ff */
[----:B------:R-:W-:Y:S01]  /*7590*/  @!P5 STG.E.U8 desc[UR20][R10.64+0x8], R107 ;  /* 0x0000086b0a00d986 */ /* 0x000fe2000c101114 */
[C---:B------:R-:W-:Y:S02]  /*75a0*/  ISETP.LT.OR P5, PT, R33.reuse, 0x11, !P0 ;  /* 0x000000112100780c */ /* 0x040fe400047a1670 */
[----:B------:R-:W-:Y:S01]  /*75b0*/  F2FP.SATFINITE.E5M2.F32.PACK_AB_MERGE_C R23, RZ, R23, RZ ;  /* 0x00000017ff17723e */ /* 0x000fe200048060ff */
[----:B------:R-:W-:Y:S01]  /*75c0*/  @!P4 STG.E.U8 desc[UR20][R6.64+0x8], R109 ;  /* 0x0000086d0600c986 */ /* 0x000fe2000c101114 */
[----:B0-----:R-:W-:Y:S02]  /*75d0*/  F2FP.SATFINITE.E5M2.F32.PACK_AB_MERGE_C R5, RZ, R102, RZ ;  /* 0x00000066ff05723e */ /* 0x001fe400048060ff */
[C---:B------:R-:W-:Y:S02]  /*75e0*/  ISETP.LT.OR P4, PT, R33.reuse, 0x11, !P1 ;  /* 0x000000112100780c */ /* 0x040fe40004f81670 */
[----:B-1----:R-:W-:Y:S01]  /*75f0*/  F2FP.SATFINITE.E5M2.F32.PACK_AB_MERGE_C R13, RZ, R98, RZ ;  /* 0x00000062ff0d723e */ /* 0x002fe200048060ff */
[----:B------:R0:W-:Y:S01]  /*7600*/  @!P6 STG.E.U8 desc[UR20][R6.64+0x9], R5 ;  /* 0x000009050600e986 */ /* 0x0001e2000c101114 */
[----:B------:R-:W-:-:S02]  /*7610*/  ISETP.LT.OR P6, PT, R33, 0x12, !P1 ;  /* 0x000000122100780c */ /* 0x000fc40004fc1670 */
[----:B------:R-:W-:Y:S01]  /*7620*/  F2FP.SATFINITE.E5M2.F32.PACK_AB_MERGE_C R17, RZ, R17, RZ ;  /* 0x00000011ff11723e */ /* 0x000fe200048060ff */
[----:B------:R1:W-:Y:S01]  /*7630*/  @!P2 STG.E.U8 desc[UR20][R10.64+0x11], R13 ;  /* 0x0000110d0a00a986 */ /* 0x0003e2000c101114 */
[C---:B------:R-:W-:Y:S02]  /*7640*/  ISETP.LT.OR P2, PT, R33.reuse, 0x1a, !P0 ;  /* 0x0000001a2100780c */ /* 0x040fe40004741670 */
[----:B------:R-:W-:Y:S01]  /*7650*/  F2FP.SATFINITE.E5M2.F32.PACK_AB_MERGE_C R19, RZ, R19, RZ ;  /* 0x00000013ff13723e */ /* 0x000fe200048060ff */
[----:B------:R-:W-:Y:S01]  /*7660*/  @!P5 STG.E.U8 desc[UR20][R10.64+0x10], R105 ;  /* 0x000010690a00d986 */ /* 0x000fe2000c101114 */
[----:B------:R-:W-:Y:S02]  /*7670*/  ISETP.LT.OR P5, PT, R33, 0x19, !P0 ;  /* 0x000000192100780c */ /* 0x000fe400047a1670 */
[----:B------:R-:W-:Y:S01]  /*7680*/  F2FP.SATFINITE.E5M2.F32.PACK_AB_MERGE_C R15, RZ, R18, RZ ;  /* 0x00000012ff0f723e */ /* 0x000fe200048060ff */
[----:B------:R-:W-:Y:S01]  /*7690*/  @!P4 STG.E.U8 desc[UR20][R6.64+0x10], R103 ;  /* 0x000010670600c986 */ /* 0x000fe2000c101114 */
[----:B0-----:R-:W-:-:S02]  /*76a0*/  F2FP.SATFINITE.E5M2.F32.PACK_AB_MERGE_C R5, RZ, R100, RZ ;  /* 0x00000064ff05723e */ /* 0x001fc400048060ff */
[C---:B------:R-:W-:Y:S02]  /*76b0*/  ISETP.LT.OR P4, PT, R33.reuse, 0x19, !P1 ;  /* 0x000000192100780c */ /* 0x040fe40004f81670 */
[----:B-1----:R-:W-:Y:S01]  /*76c0*/  F2FP.SATFINITE.E5M2.F32.PACK_AB_MERGE_C R13, RZ, R96, RZ ;  /* 0x00000060ff0d723e */ /* 0x002fe200048060ff */
[----:B------:R0:W-:Y:S01]  /*76d0*/  @!P6 STG.E.U8 desc[UR20][R6.64+0x11], R5 ;  /* 0x000011050600e986 */ /* 0x0001e2000c101114 */
[----:B------:R-:W-:-:S03]  /*76e0*/  ISETP.LT.OR P6, PT, R33, 0x1a, !P1 ;  /* 0x0000001a2100780c */ /* 0x000fc60004fc1670 */
[----:B------:R1:W-:Y:S01]  /*76f0*/  @!P2 STG.E.U8 desc[UR20][R10.64+0x19], R13 ;  /* 0x0000190d0a00a986 */ /* 0x0003e2000c101114 */
[----:B------:R-:W-:-:S03]  /*7700*/  ISETP.LT.OR P2, PT, R33, 0x22, !P0 ;  /* 0x000000222100780c */ /* 0x000fc60004741670 */
[----:B------:R-:W-:Y:S01]  /*7710*/  @!P5 STG.E.U8 desc[UR20][R10.64+0x18], R101 ;  /* 0x000018650a00d986 */ /* 0x000fe2000c101114 */
[C---:B------:R-:W-:Y:S02]  /*7720*/  ISETP.LT.OR P5, PT, R33.reuse, 0x21, !P0 ;  /* 0x000000212100780c */ /* 0x040fe400047a1670 */
[----:B0-----:R-:W-:Y:S01]  /*7730*/  F2FP.SATFINITE.E5M2.F32.PACK_AB_MERGE_C R5, RZ, R94, RZ ;  /* 0x0000005eff05723e */ /* 0x001fe200048060ff */
[----:B------:R-:W-:Y:S01]  /*7740*/  @!P4 STG.E.U8 desc[UR20][R6.64+0x18], R99 ;  /* 0x000018630600c986 */ /* 0x000fe2000c101114 */
        /* <DEDUP_REMOVED lines=25> */
[C---:B------:R-:W-:Y:S02]  /*78e0*/  ISETP.LT.OR P2, PT, R33.reuse, 0x39, !P0 ;  /* 0x000000392100780c */ /* 0x040fe40004741670 */
[C---:B------:R-:W-:Y:S01]  /*78f0*/  ISETP.LT.OR P0, PT, R33.reuse, 0x3a, !P0 ;  /* 0x0000003a2100780c */ /* 0x040fe20004701670 */
[----:B------:R1:W-:Y:S01]  /*7900*/  @!P5 STG.E.U8 desc[UR20][R10.64+0x30], R89 ;  /* 0x000030590a00d986 */ /* 0x0003e2000c101114 */
[C---:B------:R-:W-:Y:S02]  /*7910*/  ISETP.LT.OR P5, PT, R33.reuse, 0x39, !P1 ;  /* 0x000000392100780c */ /* 0x040fe40004fa1670 */
[----:B------:R-:W-:Y:S01]  /*7920*/  ISETP.LT.OR P1, PT, R33, 0x3a, !P1 ;  /* 0x0000003a2100780c */ /* 0x000fe20004f21670 */
[----:B------:R1:W-:Y:S01]  /*7930*/  @!P4 STG.E.U8 desc[UR20][R6.64+0x30], R23 ;  /* 0x000030170600c986 */ /* 0x0003e2000c101114 */
[----:B0-----:R-:W-:-:S05]  /*7940*/  F2FP.SATFINITE.E5M2.F32.PACK_AB_MERGE_C R5, RZ, R20, RZ ;  /* 0x00000014ff05723e */ /* 0x001fca00048060ff */
[----:B------:R1:W-:Y:S04]  /*7950*/  @!P6 STG.E.U8 desc[UR20][R6.64+0x31], R5 ;  /* 0x000031050600e986 */ /* 0x0003e8000c101114 */
[----:B------:R1:W-:Y:S04]  /*7960*/  @!P2 STG.E.U8 desc[UR20][R10.64+0x38], R17 ;  /* 0x000038110a00a986 */ /* 0x0003e8000c101114 */
[----:B------:R1:W-:Y:S04]  /*7970*/  @!P0 STG.E.U8 desc[UR20][R10.64+0x39], R13 ;  /* 0x0000390d0a008986 */ /* 0x0003e8000c101114 */
[----:B------:R1:W-:Y:S04]  /*7980*/  @!P5 STG.E.U8 desc[UR20][R6.64+0x38], R19 ;  /* 0x000038130600d986 */ /* 0x0003e8000c101114 */
[----:B------:R1:W-:Y:S02]  /*7990*/  @!P1 STG.E.U8 desc[UR20][R6.64+0x39], R15 ;  /* 0x0000390f06009986 */ /* 0x0003e4000c101114 */
.L_x_161:
[----:B------:R-:W-:Y:S05]  /*79a0*/  BSYNC B0 ;  /* 0x0000000000007941 */ /* 0x000fea0003800000 */
.L_x_31:
[----:B------:R-:W-:Y:S01]  /*79b0*/  ULDC UR6, c[0x0][0xc] ;  /* 0x0000030000067ab9 */ /* 0x000fe20000000800 */
[----:B------:R-:W-:Y:S01]  /*79c0*/  ULDC UR7, c[0x0][0x10] ;  /* 0x0000040000077ab9 */ /* 0x000fe20000000800 */
[----:B01---5:R-:W0:Y:S01]  /*79d0*/  LDC R5, c[0x0][0x14] ;  /* 0x00000500ff057b82 */ /* 0x023e220000000800 */
[----:B------:R-:W-:Y:S01]  /*79e0*/  UIMAD.WIDE.U32 UR6, UR6, UR7, URZ ;  /* 0x00000007060672a5 */ /* 0x000fe2000f8e003f */
[----:B------:R-:W-:Y:S01]  /*79f0*/  PRMT R6, RZ, 0x7610, R6 ;  /* 0x00007610ff067816 */ /* 0x000fe20000000006 */
[----:B------:R-:W-:-:S04]  /*7a00*/  IMAD.MOV.U32 R7, RZ, RZ, -0x1 ;  /* 0xffffffffff077424 */ /* 0x000fc800078e00ff */
[----:B0-----:R-:W-:-:S04]  /*7a10*/  IMAD.WIDE.U32 R2, R5, UR6, R2 ;  /* 0x0000000605027c25 */ /* 0x001fc8000f8e0002 */
[----:B------:R-:W-:Y:S01]  /*7a20*/  IMAD R5, R5, UR7, RZ ;  /* 0x0000000705057c24 */ /* 0x000fe2000f8e02ff */
[----:B------:R-:W-:Y:S02]  /*7a30*/  ULDC.64 UR6, c[0x0][0x650] ;  /* 0x0001940000067ab9 */ /* 0x000fe40000000a00 */
[----:B------:R-:W-:Y:S01]  /*7a40*/  ISETP.GE.U32.AND P0, PT, R2, UR6, PT ;  /* 0x0000000602007c0c */ /* 0x000fe2000bf06070 */
[----:B------:R-:W-:Y:S02]  /*7a50*/  IMAD.IADD R3, R3, 0x1, R5 ;  /* 0x0000000103037824 */ /* 0x000fe400078e0205 */
[----:B------:R-:W-:-:S03]  /*7a60*/  IMAD.MOV.U32 R5, RZ, RZ, -0x1 ;  /* 0xffffffffff057424 */ /* 0x000fc600078e00ff */
[----:B------:R-:W-:-:S13]  /*7a70*/  ISETP.GE.U32.AND.EX P0, PT, R3, UR7, PT, P0 ;  /* 0x0000000703007c0c */ /* 0x000fda000bf06100 */
[----:B------:R-:W-:Y:S05]  /*7a80*/  @P0 BRA `(.L_x_162) ;  /* 0x0000000400600947 */ /* 0x000fea0003800000 */
[----:B------:R-:W0:Y:S01]  /*7a90*/  S2R R20, SR_CTAID.X ;  /* 0x0000000000147919 */ /* 0x000e220000002500 */
[----:B------:R-:W1:Y:S01]  /*7aa0*/  LDC.64 R14, c[0x0][0x628] ;  /* 0x00018a00ff0e7b82 */ /* 0x000e620000000a00 */
[----:B------:R-:W-:Y:S01]  /*7ab0*/  ULDC UR6, c[0x0][0x150] ;  /* 0x0000540000067ab9 */ /* 0x000fe20000000800 */
[----:B--234-:R-:W-:Y:S01]  /*7ac0*/  IMAD.MOV.U32 R12, RZ, RZ, R2 ;  /* 0x000000ffff0c7224 */ /* 0x01cfe200078e0002 */
[----:B------:R-:W2:Y:S01]  /*7ad0*/  S2R R22, SR_CTAID.Y ;  /* 0x0000000000167919 */ /* 0x000ea20000002600 */
[----:B------:R-:W-:-:S04]  /*7ae0*/  IMAD.MOV.U32 R13, RZ, RZ, R3 ;  /* 0x000000ffff0d7224 */ /* 0x000fc800078e0003 */
[----:B------:R-:W3:Y:S08]  /*7af0*/  LDC R23, c[0x0][0x144] ;  /* 0x00005100ff177b82 */ /* 0x000ef00000000800 */
[----:B------:R-:W4:Y:S08]  /*7b00*/  LDC R16, c[0x0][0x630] ;  /* 0x00018c00ff107b82 */ /* 0x000f300000000800 */
[----:B------:R-:W2:Y:S01]  /*7b10*/  LDC.64 R18, c[0x0][0x620] ;  /* 0x00018800ff127b82 */ /* 0x000ea20000000a00 */
[----:B-1----:R-:W-:-:S04]  /*7b20*/  ISETP.NE.U32.AND P0, PT, R14, RZ, PT ;  /* 0x000000ff0e00720c */ /* 0x002fc80003f05070 */
[----:B------:R-:W-:Y:S02]  /*7b30*/  ISETP.NE.AND.EX P0, PT, R15, RZ, PT, P0 ;  /* 0x000000ff0f00720c */ /* 0x000fe40003f05300 */
[----:B0-----:R-:W-:-:S05]  /*7b40*/  I2FP.F32.U32 R5, R20 ;  /* 0x0000001400057245 */ /* 0x001fca0000201000 */
[----:B------:R-:W-:-:S04]  /*7b50*/  FMUL R5, R5, UR6 ;  /* 0x0000000605057c20 */ /* 0x000fc80008400000 */
[----:B------:R0:W1:Y:S02]  /*7b60*/  F2I.U32.TRUNC.NTZ R21, R5 ;  /* 0x0000000500157305 */ /* 0x000064000020f000 */
[----:B---34-:R-:W-:Y:S05]  /*7b70*/  @!P0 BRA `(.L_x_163) ;  /* 0x0000000000288947 */ /* 0x018fea0003800000 */
[----:B0-----:R-:W0:Y:S02]  /*7b80*/  LDC R5, c[0x0][0x634] ;  /* 0x00018d00ff057b82 */ /* 0x001e240000000800 */
        /* <DEDUP_REMOVED lines=9> */
.L_x_163:
[-CC-:B------:R-:W-:Y:S01]  /*7c20*/  SHF.R.U64 R17, R12, R16.reuse, R13.reuse ;  /* 0x000000100c117219 */ /* 0x180fe2000000120d */
[----:B------:R-:W3:Y:S01]  /*7c30*/  LDC.64 R28, c[0x0][0x640] ;  /* 0x00019000ff1c7b82 */ /* 0x000ee20000000a00 */
[----:B0-----:R-:W-:Y:S01]  /*7c40*/  SHF.R.U32.HI R5, RZ, R16, R13 ;  /* 0x00000010ff057219 */ /* 0x001fe2000001160d */
[----:B-1----:R-:W-:Y:S01]  /*7c50*/  IMAD.MOV R21, RZ, RZ, -R21 ;  /* 0x000000ffff157224 */ /* 0x002fe200078e0a15 */
[----:B------:R-:W-:Y:S01]  /*7c60*/  IADD3 R11, P0, RZ, -R17, RZ ;  /* 0x80000011ff0b7210 */ /* 0x000fe20007f1e0ff */
[----:B------:R-:W-:Y:S02]  /*7c70*/  ULDC UR6, c[0x0][0x154] ;  /* 0x0000550000067ab9 */ /* 0x000fe40000000800 */
[----:B------:R-:W-:Y:S02]  /*7c80*/  IMAD R23, R23, R21, R20 ;  /* 0x0000001517177224 */ /* 0x000fe400078e0214 */
[----:B------:R-:W0:Y:S01]  /*7c90*/  LDC R12, c[0x0][0x618] ;  /* 0x00018600ff0c7b82 */ /* 0x000e220000000800 */
[----:B------:R-:W-:-:S02]  /*7ca0*/  IMAD.X R5, RZ, RZ, ~R5, P0 ;  /* 0x000000ffff057224 */ /* 0x000fc400000e0e05 */
[----:B--2---:R-:W-:-:S04]  /*7cb0*/  IMAD.WIDE.U32 R6, R11, R18, R2 ;  /* 0x000000120b067225 */ /* 0x004fc800078e0002 */
[----:B------:R-:W-:Y:S01]  /*7cc0*/  IMAD R10, R5, R18, RZ ;  /* 0x00000012050a7224 */ /* 0x000fe200078e02ff */
[----:B------:R-:W1:Y:S03]  /*7cd0*/  LDC R24, c[0x0][0x608] ;  /* 0x00018200ff187b82 */ /* 0x000e660000000800 */
[----:B------:R-:W-:Y:S02]  /*7ce0*/  IMAD R5, R11, R19, R10 ;  /* 0x000000130b057224 */ /* 0x000fe400078e020a */
[----:B------:R-:W-:Y:S02]  /*7cf0*/  IMAD.MOV.U32 R11, RZ, RZ, 0x1 ;  /* 0x00000001ff0b7424 */ /* 0x000fe400078e00ff */
[----:B------:R-:W-:Y:S01]  /*7d00*/  IMAD.IADD R5, R7, 0x1, R5 ;  /* 0x0000000107057824 */ /* 0x000fe200078e0205 */
[----:B------:R-:W2:Y:S01]  /*7d10*/  LDC R26, c[0x0][0x658] ;  /* 0x00019600ff1a7b82 */ /* 0x000ea20000000800 */
[----:B------:R-:W-:-:S02]  /*7d20*/  I2FP.F32.U32 R7, R22 ;  /* 0x0000001600077245 */ /* 0x000fc40000201000 */
[----:B---3--:R-:W-:-:S03]  /*7d30*/  ISETP.NE.U32.AND P0, PT, R28, RZ, PT ;  /* 0x000000ff1c00720c */ /* 0x008fc60003f05070 */
[----:B------:R-:W-:Y:S01]  /*7d40*/  FMUL R10, R7, UR6 ;  /* 0x00000006070a7c20 */ /* 0x000fe20008400000 */
[----:B------:R-:W-:Y:S01]  /*7d50*/  ISETP.NE.AND.EX P0, PT, R29, RZ, PT, P0 ;  /* 0x000000ff1d00720c */ /* 0x000fe20003f05300 */
[----:B------:R-:W3:Y:S01]  /*7d60*/  LDC R21, c[0x0][0x148] ;  /* 0x00005200ff157b82 */ /* 0x000ee20000000800 */
[-CC-:B0-----:R-:W-:Y:S01]  /*7d70*/  SHF.R.U64 R16, R6, R12.reuse, R5.reuse ;  /* 0x0000000c06107219 */ /* 0x181fe20000001205 */
[----:B------:R0:W4:Y:S01]  /*7d80*/  F2I.U32.TRUNC.NTZ R18, R10 ;  /* 0x0000000a00127305 */ /* 0x000122000020f000 */
[----:B------:R-:W-:Y:S01]  /*7d90*/  SHF.R.U32.HI R5, RZ, R12, R5 ;  /* 0x0000000cff057219 */ /* 0x000fe20000011605 */
[----:B------:R-:W-:-:S04]  /*7da0*/  IMAD.MOV.U32 R7, RZ, RZ, -0x1 ;  /* 0xffffffffff077424 */ /* 0x000fc800078e00ff */
[----:B------:R-:W0:Y:S01]  /*7db0*/  LDC R20, c[0x0][0x600] ;  /* 0x00018000ff147b82 */ /* 0x000e220000000800 */
[-CC-:B-1----:R-:W-:Y:S02]  /*7dc0*/  SHF.R.U64 R14, R16, R24.reuse, R5.reuse ;  /* 0x00000018100e7219 */ /* 0x182fe40000001205 */
[----:B------:R-:W-:-:S05]  /*7dd0*/  SHF.R.U32.HI R5, RZ, R24, R5 ;  /* 0x00000018ff057219 */ /* 0x000fca0000011605 */
[----:B------:R-:W1:Y:S01]  /*7de0*/  LDC R27, c[0x0][0x648] ;  /* 0x00019200ff1b7b82 */ /* 0x000e620000000800 */
[-C--:B--2---:R-:W-:Y:S02]  /*7df0*/  SHF.L.U32 R6, R7, R26.reuse, RZ ;  /* 0x0000001a07067219 */ /* 0x084fe400000006ff */
[-CC-:B------:R-:W-:Y:S02]  /*7e00*/  SHF.R.U64 R19, R14, R26.reuse, R5.reuse ;  /* 0x0000001a0e137219 */ /* 0x180fe40000001205 */
[----:B------:R-:W-:Y:S02]  /*7e10*/  SHF.R.U32.HI R7, RZ, R26, R5 ;  /* 0x0000001aff077219 */ /* 0x000fe40000011605 */
[----:B------:R-:W-:Y:S01]  /*7e20*/  LOP3.LUT R25, RZ, R6, RZ, 0x33, !PT ;  /* 0x00000006ff197212 */ /* 0x000fe200078e33ff */
[----:B------:R-:W2:Y:S01]  /*7e30*/  LDC R30, c[0x0][0x638] ;  /* 0x00018e00ff1e7b82 */ /* 0x000ea20000000800 */
[----:B------:R-:W-:Y:S01]  /*7e40*/  SHF.L.U32 R26, R11, R26, RZ ;  /* 0x0000001a0b1a7219 */ /* 0x000fe200000006ff */
[----:B------:R-:W-:-:S06]  /*7e50*/  IMAD.MOV.U32 R6, RZ, RZ, R19 ;  /* 0x000000ffff067224 */ /* 0x000fcc00078e0013 */
[----:B------:R-:W0:Y:S01]  /*7e60*/  LDC R31, c[0x0][0x610] ;  /* 0x00018400ff1f7b82 */ /* 0x000e220000000800 */
[----:B----4-:R-:W-:Y:S05]  /*7e70*/  @!P0 BRA `(.L_x_164) ;  /* 0x0000000000288947 */ /* 0x010fea0003800000 */
[----:B------:R-:W4:Y:S02]  /*7e80*/  LDC R6, c[0x0][0x64c] ;  /* 0x00019300ff067b82 */ /* 0x000f240000000800 */
[----:B----4-:R-:W-:-:S05]  /*7e90*/  IADD3 R5, P0, R19, R6, RZ ;  /* 0x0000000613057210 */ /* 0x010fca0007f1e0ff */
[----:B------:R-:W-:-:S04]  /*7ea0*/  IMAD.X R15, RZ, RZ, R7, P0 ;  /* 0x000000ffff0f7224 */ /* 0x000fc800000e0607 */
[----:B------:R-:W-:-:S04]  /*7eb0*/  IMAD.WIDE.U32 R6, R15, R28, RZ ;  /* 0x0000001c0f067225 */ /* 0x000fc800078e00ff */
[----:B0-----:R-:W-:-:S04]  /*7ec0*/  IMAD.WIDE.U32 R10, P0, R5, R29, R6 ;  /* 0x0000001d050a7225 */ /* 0x001fc80007800006 */
[----:B------:R-:W-:-:S04]  /*7ed0*/  IMAD.WIDE.U32 R6, R5, R28, RZ ;  /* 0x0000001c05067225 */ /* 0x000fc800078e00ff */
[----:B------:R-:W-:Y:S01]  /*7ee0*/  IMAD.X R13, RZ, RZ, RZ, P0 ;  /* 0x000000ffff0d7224 */ /* 0x000fe200000e06ff */
[----:B------:R-:W-:Y:S01]  /*7ef0*/  IADD3 RZ, P0, R7, R10, RZ ;  /* 0x0000000a07ff7210 */ /* 0x000fe20007f1e0ff */
[----:B------:R-:W-:-:S04]  /*7f00*/  IMAD.MOV.U32 R12, RZ, RZ, R11 ;  /* 0x000000ffff0c7224 */ /* 0x000fc800078e000b */
[----:B------:R-:W-:-:S08]  /*7f10*/  IMAD.WIDE.U32.X R6, R15, R29, R12, P0 ;  /* 0x0000001d0f067225 */ /* 0x000fd000000e040c */
.L_x_164:
[----:B-1----:R-:W-:Y:S01]  /*7f20*/  SHF.R.U64 R5, R6, R27, R7 ;  /* 0x0000001b06057219 */ /* 0x002fe20000001207 */
[----:B0-----:R-:W-:Y:S01]  /*7f30*/  VIADD R7, R20, 0xffffffff ;  /* 0xffffffff14077836 */ /* 0x001fe20000000000 */
[----:B------:R-:W-:Y:S01]  /*7f40*/  LOP3.LUT R32, R14, R25, RZ, 0xc0, !PT ;  /* 0x000000190e207212 */ /* 0x000fe200078ec0ff */
[----:B------:R-:W-:Y:S02]  /*7f50*/  IMAD.MOV R18, RZ, RZ, -R18 ;  /* 0x000000ffff127224 */ /* 0x000fe400078e0a12 */
[----:B------:R-:W-:Y:S01]  /*7f60*/  IMAD.MOV R6, RZ, RZ, -R5 ;  /* 0x000000ffff067224 */ /* 0x000fe200078e0a05 */
[----:B------:R-:W-:Y:S01]  /*7f70*/  LOP3.LUT R16, R16, R7, RZ, 0xc0, !PT ;  /* 0x0000000710107212 */ /* 0x000fe200078ec0ff */
[----:B------:R-:W-:Y:S02]  /*7f80*/  IMAD R32, R26, R5, R32 ;  /* 0x000000051a207224 */ /* 0x000fe400078e0220 */
[----:B---3--:R-:W-:Y:S02]  /*7f90*/  @P3 IMAD R23, R21, R18, R22 ;  /* 0x0000001215173224 */ /* 0x008fe400078e0216 */
[----:B--2---:R-:W-:-:S02]  /*7fa0*/  IMAD R5, R6, R30, R19 ;  /* 0x0000001e06057224 */ /* 0x004fc400078e0213 */
[----:B------:R-:W-:Y:S02]  /*7fb0*/  IMAD R32, R32, R31, R23 ;  /* 0x0000001f20207224 */ /* 0x000fe400078e0217 */
[----:B------:R-:W-:Y:S02]  /*7fc0*/  IMAD R5, R5, R20, R16 ;  /* 0x0000001405057224 */ /* 0x000fe400078e0210 */
[----:B------:R-:W-:-:S03]  /*7fd0*/  IMAD.MOV.U32 R6, RZ, RZ, 0x1 ;  /* 0x00000001ff067424 */ /* 0x000fc600078e00ff */
[----:B------:R-:W-:Y:S02]  /*7fe0*/  SEL R7, R5, R32, !P3 ;  /* 0x0000002005077207 */ /* 0x000fe40005800000 */
[----:B------:R-:W-:Y:S01]  /*7ff0*/  SEL R32, R32, R5, !P3 ;  /* 0x0000000520207207 */ /* 0x000fe20005800000 */
[----:B------:R-:W-:-:S07]  /*8000*/  IMAD.MOV.U32 R5, RZ, RZ, R17 ;  /* 0x000000ffff057224 */ /* 0x000fce00078e0011 */
.L_x_162:
[----:B------:R-:W-:Y:S01]  /*8010*/  LOP3.LUT P0, RZ, R6, 0xff, RZ, 0xc0, !PT ;  /* 0x000000ff06ff7812 */ /* 0x000fe2000780c0ff */
[----:B------:R-:W-:-:S12]  /*8020*/  IMAD.MOV.U32 R6, RZ, RZ, R32 ;  /* 0x000000ffff067224 */ /* 0x000fd800078e0020 */
[----:B------:R-:W-:Y:S05]  /*8030*/  @P0 BRA `(.L_x_165) ;  /* 0xffffff8c00c00947 */ /* 0x000fea000383ffff */
[----:B------:R-:W-:Y:S05]  /*8040*/  EXIT ;  /* 0x000000000000794d */ /* 0x000fea0003800000 */
.L_x_3:
[----:B0-----:R-:W-:Y:S01]  /*8050*/  ULDC.64 UR4, c[0x0][0x650] ;  /* 0x0001940000047ab9 */ /* 0x001fe20000000a00 */
        /* <DEDUP_REMOVED lines=25> */
.L_x_167:
[--C-:B------:R-:W-:Y:S01]  /*81f0*/  SHF.R.U64 R16, R14, R18, R15.reuse ;  /* 0x000000120e107219 */ /* 0x100fe2000000120f */
[----:B------:R-:W0:Y:S01]  /*8200*/  LDC R22, c[0x0][0x618] ;  /* 0x00018600ff167b82 */ /* 0x000e220000000800 */
[----:B------:R-:W-:Y:S01]  /*8210*/  I2FP.F32.U32 R7, R8 ;  /* 0x0000000800077245 */ /* 0x000fe20000201000 */
[----:B------:R-:W-:Y:S01]  /*8220*/  ULDC UR4, c[0x0][0x150] ;  /* 0x0000540000047ab9 */ /* 0x000fe20000000800 */
[----:B------:R-:W-:Y:S02]  /*8230*/  SHF.R.U32.HI R6, RZ, R18, R15 ;  /* 0x00000012ff067219 */ /* 0x000fe4000001160f */
[----:B------:R-:W-:Y:S01]  /*8240*/  IADD3 R9, P0, RZ, -R16, RZ ;  /* 0x80000010ff097210 */ /* 0x000fe20007f1e0ff */
[----:B------:R-:W-:Y:S01]  /*8250*/  FMUL R13, R7, UR4 ;  /* 0x00000004070d7c20 */ /* 0x000fe20008400000 */
[----:B------:R-:W-:Y:S01]  /*8260*/  ULDC UR4, c[0x0][0x154] ;  /* 0x0000550000047ab9 */ /* 0x000fe20000000800 */
[----:B------:R-:W1:Y:S02]  /*8270*/  LDC.64 R24, c[0x0][0x640] ;  /* 0x00019000ff187b82 */ /* 0x000e640000000a00 */
[----:B------:R-:W-:-:S02]  /*8280*/  IMAD.X R11, RZ, RZ, ~R6, P0 ;  /* 0x000000ffff0b7224 */ /* 0x000fc400000e0e06 */
[----:B------:R-:W2:Y:S01]  /*8290*/  F2I.U32.TRUNC.NTZ R13, R13 ;  /* 0x0000000d000d7305 */ /* 0x000ea2000020f000 */
[----:B------:R-:W-:-:S03]  /*82a0*/  IMAD.WIDE.U32 R6, R9, R20, R2 ;  /* 0x0000001409067225 */ /* 0x000fc600078e0002 */
[----:B------:R-:W3:Y:S01]  /*82b0*/  LDC R15, c[0x0][0x144] ;  /* 0x00005100ff0f7b82 */ /* 0x000ee20000000800 */
[----:B------:R-:W-:-:S04]  /*82c0*/  IMAD R12, R11, R20, RZ ;  /* 0x000000140b0c7224 */ /* 0x000fc800078e02ff */
[----:B------:R-:W-:Y:S02]  /*82d0*/  IMAD R9, R9, R21, R12 ;  /* 0x0000001509097224 */ /* 0x000fe400078e020c */
[----:B------:R-:W-:Y:S01]  /*82e0*/  IMAD.MOV.U32 R12, RZ, RZ, -0x1 ;  /* 0xffffffffff0c7424 */ /* 0x000fe200078e00ff */
[----:B------:R-:W4:Y:S01]  /*82f0*/  LDC R18, c[0x0][0x608] ;  /* 0x00018200ff127b82 */ /* 0x000f220000000800 */
[----:B------:R-:W-:Y:S01]  /*8300*/  IMAD.IADD R7, R7, 0x1, R9 ;  /* 0x0000000107077824 */ /* 0x000fe200078e0209 */
[----:B------:R-:W-:-:S04]  /*8310*/  I2FP.F32.U32 R9, R10 ;  /* 0x0000000a00097245 */ /* 0x000fc80000201000 */
[-C--:B0-----:R-:W-:Y:S01]  /*8320*/  SHF.R.U64 R14, R6, R22.reuse, R7 ;  /* 0x00000016060e7219 */ /* 0x081fe20000001207 */
[----:B--2---:R-:W-:Y:S01]  /*8330*/  IMAD.MOV R6, RZ, RZ, -R13 ;  /* 0x000000ffff067224 */ /* 0x004fe200078e0a0d */
[----:B------:R-:W0:Y:S01]  /*8340*/  LDC R11, c[0x0][0x658] ;  /* 0x00019600ff0b7b82 */ /* 0x000e220000000800 */
[----:B-1----:R-:W-:Y:S01]  /*8350*/  ISETP.NE.U32.AND P0, PT, R24, RZ, PT ;  /* 0x000000ff1800720c */ /* 0x002fe20003f05070 */
[----:B------:R-:W-:Y:S01]  /*8360*/  FMUL R9, R9, UR4 ;  /* 0x0000000409097c20 */ /* 0x000fe20008400000 */
[----:B------:R-:W-:Y:S02]  /*8370*/  SHF.R.U32.HI R7, RZ, R22, R7 ;  /* 0x00000016ff077219 */ /* 0x000fe40000011607 */
[----:B------:R-:W-:-:S03]  /*8380*/  ISETP.NE.AND.EX P0, PT, R25, RZ, PT, P0 ;  /* 0x000000ff1900720c */ /* 0x000fc60003f05300 */
[----:B------:R-:W1:Y:S01]  /*8390*/  LDC R21, c[0x0][0x148] ;  /* 0x00005200ff157b82 */ /* 0x000e620000000800 */
[----:B---3--:R-:W-:Y:S02]  /*83a0*/  IMAD R22, R15, R6, R8 ;  /* 0x000000060f167224 */ /* 0x008fe400078e0208 */
[----:B------:R-:W-:-:S05]  /*83b0*/  IMAD.MOV.U32 R8, RZ, RZ, 0x1 ;  /* 0x00000001ff087424 */ /* 0x000fca00078e00ff */
[----:B------:R-:W2:Y:S01]  /*83c0*/  LDC R20, c[0x0][0x600] ;  /* 0x00018000ff147b82 */ /* 0x000ea20000000800 */
[-CC-:B----4-:R-:W-:Y:S02]  /*83d0*/  SHF.R.U64 R17, R14, R18.reuse, R7.reuse ;  /* 0x000000120e117219 */ /* 0x190fe40000001207 */
[----:B------:R-:W-:Y:S02]  /*83e0*/  SHF.R.U32.HI R6, RZ, R18, R7 ;  /* 0x00000012ff067219 */ /* 0x000fe40000011607 */
[----:B------:R3:W4:Y:S03]  /*83f0*/  F2I.U32.TRUNC.NTZ R18, R9 ;  /* 0x0000000900127305 */ /* 0x000726000020f000 */
[----:B------:R-:W1:Y:S01]  /*8400*/  LDC R23, c[0x0][0x648] ;  /* 0x00019200ff177b82 */ /* 0x000e620000000800 */
[-C--:B0-----:R-:W-:Y:S02]  /*8410*/  SHF.R.U64 R19, R17, R11.reuse, R6 ;  /* 0x0000000b11137219 */ /* 0x081fe40000001206 */
[----:B------:R-:W-:-:S02]  /*8420*/  SHF.L.U32 R12, R12, R11, RZ ;  /* 0x0000000b0c0c7219 */ /* 0x000fc400000006ff */
[-C--:B------:R-:W-:Y:S01]  /*8430*/  SHF.R.U32.HI R7, RZ, R11.reuse, R6 ;  /* 0x0000000bff077219 */ /* 0x080fe20000011606 */
[----:B------:R-:W-:Y:S01]  /*8440*/  IMAD.MOV.U32 R6, RZ, RZ, R19 ;  /* 0x000000ffff067224 */ /* 0x000fe200078e0013 */
[----:B------:R-:W-:Y:S01]  /*8450*/  SHF.L.U32 R27, R8, R11, RZ ;  /* 0x0000000b081b7219 */ /* 0x000fe200000006ff */
[----:B------:R-:W0:Y:S01]  /*8460*/  LDC R26, c[0x0][0x638] ;  /* 0x00018e00ff1a7b82 */ /* 0x000e220000000800 */
[----:B------:R-:W-:-:S07]  /*8470*/  LOP3.LUT R28, RZ, R12, RZ, 0x33, !PT ;  /* 0x0000000cff1c7212 */ /* 0x000fce00078e33ff */
[----:B------:R-:W0:Y:S01]  /*8480*/  LDC R29, c[0x0][0x610] ;  /* 0x00018400ff1d7b82 */ /* 0x000e220000000800 */
[----:B---34-:R-:W-:Y:S05]  /*8490*/  @!P0 BRA `(.L_x_168) ;  /* 0x0000000000288947 */ /* 0x018fea0003800000 */
        /* <DEDUP_REMOVED lines=10> */
.L_x_168:
[----:B-1----:R-:W-:Y:S01]  /*8540*/  SHF.R.U64 R7, R6, R23, R7 ;  /* 0x0000001706077219 */ /* 0x002fe20000001207 */
[----:B--2---:R-:W-:Y:S01]  /*8550*/  VIADD R9, R20, 0xffffffff ;  /* 0xffffffff14097836 */ /* 0x004fe20000000000 */
[----:B------:R-:W-:Y:S01]  /*8560*/  LOP3.LUT R6, R17, R28, RZ, 0xc0, !PT ;  /* 0x0000001c11067212 */ /* 0x000fe200078ec0ff */
[----:B------:R-:W-:Y:S02]  /*8570*/  IMAD.MOV R18, RZ, RZ, -R18 ;  /* 0x000000ffff127224 */ /* 0x000fe400078e0a12 */
[----:B------:R-:W-:Y:S02]  /*8580*/  IMAD.MOV R8, RZ, RZ, -R7 ;  /* 0x000000ffff087224 */ /* 0x000fe400078e0a07 */
[----:B------:R-:W-:Y:S01]  /*8590*/  IMAD R11, R27, R7, R6 ;  /* 0x000000071b0b7224 */ /* 0x000fe200078e0206 */
[----:B------:R-:W-:Y:S01]  /*85a0*/  LOP3.LUT R7, R14, R9, RZ, 0xc0, !PT ;  /* 0x000000090e077212 */ /* 0x000fe200078ec0ff */
[----:B------:R-:W-:Y:S02]  /*85b0*/  @P3 IMAD R22, R21, R18, R10 ;  /* 0x0000001215163224 */ /* 0x000fe400078e020a */
[----:B0-----:R-:W-:-:S02]  /*85c0*/  IMAD R6, R8, R26, R19 ;  /* 0x0000001a08067224 */ /* 0x001fc400078e0213 */
[----:B------:R-:W-:Y:S02]  /*85d0*/  IMAD R11, R11, R29, R22 ;  /* 0x0000001d0b0b7224 */ /* 0x000fe400078e0216 */
[----:B------:R-:W-:Y:S02]  /*85e0*/  IMAD R6, R6, R20, R7 ;  /* 0x0000001406067224 */ /* 0x000fe400078e0207 */
[----:B------:R-:W-:-:S03]  /*85f0*/  IMAD.MOV.U32 R8, RZ, RZ, 0x1 ;  /* 0x00000001ff087424 */ /* 0x000fc600078e00ff */
[----:B------:R-:W-:Y:S02]  /*8600*/  SEL R14, R6, R11, !P3 ;  /* 0x0000000b060e7207 */ /* 0x000fe40005800000 */
[----:B------:R-:W-:Y:S01]  /*8610*/  SEL R11, R11, R6, !P3 ;  /* 0x000000060b0b7207 */ /* 0x000fe20005800000 */
[----:B------:R-:W-:Y:S01]  /*8620*/  IMAD.MOV.U32 R6, RZ, RZ, R16 ;  /* 0x000000ffff067224 */ /* 0x000fe200078e0010 */
[----:B------:R-:W-:-:S07]  /*8630*/  PRMT R7, R8, 0x7610, R7 ;  /* 0x0000761008077816 */ /* 0x000fce0000000007 */
.L_x_166:
[----:B------:R-:W-:-:S08]  /*8640*/  NOP ;  /* 0x0000000000007918 */ /* 0x000fd00000000000 */
[----:B------:R-:W0:-:S00]  /*8650*/  USETMAXREG.DEALLOC.CTAPOOL 0x28 ;  /* 0x00000028000079c8 */ /* 0x000e0000080e0500 */
[----:B0-----:R-:W-:-:S13]  /*8660*/  ISETP.NE.AND P0, PT, R5, RZ, PT ;  /* 0x000000ff0500720c */ /* 0x001fda0003f05270 */
[----:B------:R-:W-:Y:S05]  /*8670*/  @P0 EXIT ;  /* 0x000000000000094d */ /* 0x000fea0003800000 */
[----:B------:R-:W-:Y:S01]  /*8680*/  LOP3.LUT P0, RZ, R7, 0xff, RZ, 0xc0, !PT ;  /* 0x000000ff07ff7812 */ /* 0x000fe2000780c0ff */
[----:B------:R-:W-:Y:S02]  /*8690*/  IMAD.MOV.U32 R5, RZ, RZ, 0x1 ;  /* 0x00000001ff057424 */ /* 0x000fe400078e00ff */
[----:B------:R-:W-:-:S10]  /*86a0*/  IMAD.MOV.U32 R13, RZ, RZ, RZ ;  /* 0x000000ffff0d7224 */ /* 0x000fd400078e00ff */
[----:B------:R-:W-:Y:S05]  /*86b0*/  @!P0 BRA `(.L_x_169) ;  /* 0x0000000c00308947 */ /* 0x000fea0003800000 */
[----:B------:R-:W0:Y:S01]  /*86c0*/  LDC R5, c[0x0][0x28c] ;  /* 0x0000a300ff057b82 */ /* 0x000e220000000800 */
[----:B------:R-:W-:Y:S01]  /*86d0*/  ULDC UR5, c[0x0][0x600] ;  /* 0x0001800000057ab9 */ /* 0x000fe20000000800 */
[----:B------:R-:W-:Y:S01]  /*86e0*/  ULDC UR4, c[0x0][0xc] ;  /* 0x0000030000047ab9 */ /* 0x000fe20000000800 */
[----:B------:R-:W-:Y:S01]  /*86f0*/  UIADD3 UR16, UR5, -0x1, URZ ;  /* 0xffffffff05107890 */ /* 0x000fe2000fffe03f */
[C---:B------:R-:W-:Y:S01]  /*8700*/  LOP3.LUT P2, RZ, R0.reuse, 0x7f, RZ, 0xc0, !PT ;  /* 0x0000007f00ff7812 */ /* 0x040fe2000784c0ff */
[----:B------:R-:W-:Y:S01]  /*8710*/  ULDC UR6, c[0x0][0x658] ;  /* 0x0001960000067ab9 */ /* 0x000fe20000000800 */
[----:B------:R-:W-:Y:S01]  /*8720*/  ULDC UR5, c[0x0][0x10] ;  /* 0x0000040000057ab9 */ /* 0x000fe20000000800 */
[----:B------:R-:W-:Y:S01]  /*8730*/  UMOV UR7, 0xffffffff ;  /* 0xffffffff00077882 */ /* 0x000fe20000000000 */
[----:B------:R-:W-:Y:S01]  /*8740*/  UMOV UR8, 0x1 ;  /* 0x0000000100087882 */ /* 0x000fe20000000000 */
[----:B------:R-:W-:Y:S01]  /*8750*/  UIMAD.WIDE.U32 UR4, UR4, UR5, URZ ;  /* 0x00000005040472a5 */ /* 0x000fe2000f8e003f */
[----:B------:R-:W-:Y:S01]  /*8760*/  LOP3.LUT P0, RZ, R0, 0x1f, RZ, 0xc0, !PT ;  /* 0x0000001f00ff7812 */ /* 0x000fe2000780c0ff */
[----:B------:R-:W-:Y:S01]  /*8770*/  USHF.L.U32 UR7, UR7, UR6, URZ ;  /* 0x0000000607077299 */ /* 0x000fe2000800063f */
[----:B------:R-:W-:Y:S01]  /*8780*/  BSSY B0, `(.L_x_169) ;  /* 0x00000bf000007945 */ /* 0x000fe20003800000 */
[----:B------:R-:W-:Y:S01]  /*8790*/  USHF.L.U32 UR18, UR8, UR6, URZ ;  /* 0x0000000608127299 */ /* 0x000fe2000800063f */
[----:B------:R-:W-:Y:S01]  /*87a0*/  IMAD.MOV.U32 R15, RZ, RZ, 0x1 ;  /* 0x00000001ff0f7424 */ /* 0x000fe200078e00ff */
[----:B------:R-:W-:Y:S01]  /*87b0*/  LOP3.LUT R16, R4, 0x2, RZ, 0xfc, !PT ;  /* 0x0000000204107812 */ /* 0x000fe200078efcff */
[----:B------:R-:W-:Y:S01]  /*87c0*/  ULDC UR6, c[0x0][0x14] ;  /* 0x0000050000067ab9 */ /* 0x000fe20000000800 */
[----:B------:R-:W-:Y:S01]  /*87d0*/  PLOP3.LUT P0, PT, P0, P2, PT, 0x8a, 0x0 ;  /* 0x000000000000781c */ /* 0x000fe20000705172 */
[----:B------:R-:W-:Y:S01]  /*87e0*/  UIMAD.WIDE.U32 UR20, UR4, UR6, URZ ;  /* 0x00000006041472a5 */ /* 0x000fe2000f8e003f */
[----:B------:R-:W-:Y:S01]  /*87f0*/  IMAD.MOV.U32 R13, RZ, RZ, RZ ;  /* 0x000000ffff0d7224 */ /* 0x000fe200078e00ff */
[----:B------:R-:W-:-:S02]  /*8800*/  UIMAD UR13, UR5, UR6, URZ ;  /* 0x00000006050d72a4 */ /* 0x000fc4000f8e023f */
[----:B------:R-:W-:Y:S01]  /*8810*/  ULOP3.LUT UR17, URZ, UR7, URZ, 0x33, !UPT ;  /* 0x000000073f117292 */ /* 0x000fe2000f8e333f */
[----:B0-----:R-:W-:Y:S01]  /*8820*/  VIADD R5, R5, 0x7f ;  /* 0x0000007f05057836 */ /* 0x001fe20000000000 */
[----:B------:R-:W-:Y:S01]  /*8830*/  UIADD3 UR13, UR21, UR13, URZ ;  /* 0x0000000d150d7290 */ /* 0x000fe2000fffe03f */
[----:B------:R-:W-:-:S03]  /*8840*/  ULDC.64 UR22, c[0x0][0x198] ;  /* 0x0000660000167ab9 */ /* 0x000fc60000000a00 */
[----:B------:R-:W-:-:S04]  /*8850*/  SHF.R.S32.HI R8, RZ, 0x1f, R5 ;  /* 0x0000001fff087819 */ /* 0x000fc80000011405 */
[----:B------:R-:W-:Y:S01]  /*8860*/  LEA.HI R8, R8, R5, RZ, 0x7 ;  /* 0x0000000508087211 */ /* 0x000fe200078f38ff */
[----:B------:R-:W-:-:S03]  /*8870*/  IMAD.MOV.U32 R5, RZ, RZ, 0x1 ;  /* 0x00000001ff057424 */ /* 0x000fc600078e00ff */
[----:B------:R-:W-:-:S05]  /*8880*/  SHF.R.S32.HI R12, RZ, 0x7, R8 ;  /* 0x00000007ff0c7819 */ /* 0x000fca0000011408 */
[----:B------:R-:W-:-:S07]  /*8890*/  VIADD R0, R12, 0x1 ;  /* 0x000000010c007836 */ /* 0x000fce0000000000 */
.L_x_181:
[----:B------:R-:W-:-:S03]  /*88a0*/  UMOV UR4, 0xffffffff ;  /* 0xffffffff00047882 */ /* 0x000fc60000000000 */
[----:B------:R-:W-:Y:S05]  /*88b0*/  BRA.DIV UR4, `(.L_x_170) ;  /* 0x0000000e04c47947 */ /* 0x000fea000b800000 */
[----:B------:R-:W-:-:S13]  /*88c0*/  ELECT P1, URZ, PT ;  /* 0x00000000003f782f */ /* 0x000fda0003820000 */
.L_x_193:
[----:B------:R-:W0:Y:S01]  /*88d0*/  LDC R7, c[0x0][0x28c] ;  /* 0x0000a300ff077b82 */ /* 0x000e220000000800 */
[----:B------:R-:W-:Y:S01]  /*88e0*/  BSSY B1, `(.L_x_171) ;  /* 0x0000037000017945 */ /* 0x000fe20003800000 */
[----:B0-----:R-:W-:-:S13]  /*88f0*/  ISETP.LT.OR P1, PT, R7, 0x1, !P1 ;  /* 0x000000010700780c */ /* 0x001fda0004f21670 */
[----:B------:R-:W-:Y:S05]  /*8900*/  @P1 BRA `(.L_x_172) ;  /* 0x0000000000d01947 */ /* 0x000fea0003800000 */
[----:B------:R-:W-:Y:S02]  /*8910*/  IMAD.SHL.U32 R14, R14, 0x40, RZ ;  /* 0x000000400e0e7824 */ /* 0x000fe400078e00ff */
[----:B------:R-:W-:Y:S02]  /*8920*/  IMAD.SHL.U32 R17, R11, 0x100, RZ ;  /* 0x000001000b117824 */ /* 0x000fe400078e00ff */
[----:B------:R-:W-:Y:S02]  /*8930*/  IMAD.MOV.U32 R20, RZ, RZ, RZ ;  /* 0x000000ffff147224 */ /* 0x000fe400078e00ff */
[----:B------:R-:W-:Y:S02]  /*8940*/  IMAD.MOV.U32 R7, RZ, RZ, R0 ;  /* 0x000000ffff077224 */ /* 0x000fe400078e0000 */
[----:B------:R-:W-:Y:S02]  /*8950*/  IMAD.MOV.U32 R8, RZ, RZ, R5 ;  /* 0x000000ffff087224 */ /* 0x000fe400078e0005 */
[----:B------:R-:W-:-:S07]  /*8960*/  IMAD.MOV.U32 R9, RZ, RZ, R13 ;  /* 0x000000ffff097224 */ /* 0x000fce00078e000d */
.L_x_176:
[----:B------:R-:W0:Y:S01]  /*8970*/  S2R R11, SR_CgaCtaId ;  /* 0x00000000000b7919 */ /* 0x000e220000008800 */
[----:B------:R-:W-:-:S04]  /*8980*/  MOV R10, 0x400 ;  /* 0x00000400000a7802 */ /* 0x000fc80000000f00 */
[----:B0-----:R-:W-:Y:S02]  /*8990*/  LEA R18, R11, R10, 0x18 ;  /* 0x0000000a0b127211 */ /* 0x001fe400078ec0ff */
[----:B------:R-:W-:Y:S01]  /*89a0*/  SHF.L.U32 R10, R8, 0x1f, RZ ;  /* 0x0000001f080a7819 */ /* 0x000fe200000006ff */
[----:B------:R-:W0:Y:S02]  /*89b0*/  @!P2 LDC R11, c[0x0][0x500] ;  /* 0x00014000ff0bab82 */ /* 0x000e240000000800 */
[----:B------:R-:W-:-:S04]  /*89c0*/  IMAD R19, R9, 0x8, R18 ;  /* 0x0000000809137824 */ /* 0x000fc800078e0212 */
[----:B------:R-:W1:Y:S02]  /*89d0*/  SYNCS.PHASECHK.TRANS64.TRYWAIT P1, [R19+URZ+0x28], R10 ;  /* 0x0000280a130075a7 */ /* 0x000e64000802017f */
[----:B-1----:R-:W-:Y:S05]  /*89e0*/  @!P1 BRA `(.L_x_173) ;  /* 0x0000000c00989947 */ /* 0x002fea0003800000 */
.L_x_194:
[----:B-1----:R-:W-:Y:S01]  /*89f0*/  PRMT R10, R16, 0x9910, RZ ;  /* 0x00009910100a7816 */ /* 0x002fe200000000ff */
[----:B0-----:R0:W-:Y:S03]  /*8a00*/  @!P2 SYNCS.ARRIVE.TRANS64 RZ, [R19+URZ], R11 ;  /* 0x0000000b13ffa9a7 */ /* 0x0011e6000800003f */
[----:B------:R-:W-:-:S13]  /*8a10*/  ISETP.NE.AND P1, PT, R10, 0x2, PT ;  /* 0x000000020a00780c */ /* 0x000fda0003f25270 */
[----:B0-----:R-:W-:Y:S05]  /*8a20*/  @P1 BRA `(.L_x_174) ;  /* 0x0000000000041947 */ /* 0x001fea0003800000 */
[----:B------:R-:W-:Y:S01]  /*8a30*/  BPT.TRAP 0x1 ;  /* 0x000000040000795c */ /* 0x000fe20000300000 */
.L_x_174:
[----:B------:R-:W-:Y:S05]  /*8a40*/  @P0 BRA `(.L_x_175) ;  /* 0x0000000000040947 */ /* 0x000fea0003800000 */
[----:B------:R-:W-:Y:S01]  /*8a50*/  BPT.TRAP 0x1 ;  /* 0x000000040000795c */ /* 0x000fe20000300000 */
.L_x_175:
[--C-:B------:R-:W-:Y:S01]  /*8a60*/  IMAD R10, R9, 0x8000, R18.reuse ;  /* 0x00008000090a7824 */ /* 0x100fe200078e0212 */
[----:B------:R-:W-:Y:S01]  /*8a70*/  R2UR UR9, R19 ;  /* 0x00000000130972ca */ /* 0x000fe200000e0000 */
[----:B------:R-:W-:Y:S01]  /*8a80*/  IMAD R18, R9, 0x2000, R18 ;  /* 0x0000200009127824 */ /* 0x000fe200078e0212 */
[----:B------:R-:W-:Y:S01]  /*8a90*/  UIADD3 UR4, UP0, UR22, 0xf0, URZ ;  /* 0x000000f016047890 */ /* 0x000fe2000ff1e03f */
[----:B------:R-:W-:Y:S01]  /*8aa0*/  VIADD R7, R7, 0xffffffff ;  /* 0xffffffff07077836 */ /* 0x000fe20000000000 */
[----:B------:R-:W-:Y:S01]  /*8ab0*/  R2UR UR5, R10 ;  /* 0x000000000a0572ca */ /* 0x000fe200000e0000 */
[----:B------:R-:W-:Y:S01]  /*8ac0*/  UIADD3 UR24, UP1, UR22, 0x1f0, URZ ;  /* 0x000001f016187890 */ /* 0x000fe2000ff3e03f */
[----:B------:R-:W-:Y:S01]  /*8ad0*/  R2UR UR8, R18 ;  /* 0x00000000120872ca */ /* 0x000fe200000e0000 */
[----:B------:R-:W-:Y:S01]  /*8ae0*/  VIADD R9, R9, 0x1 ;  /* 0x0000000109097836 */ /* 0x000fe20000000000 */
[----:B------:R-:W-:Y:S01]  /*8af0*/  R2UR UR11, R17 ;  /* 0x00000000110b72ca */ /* 0x000fe200000e0000 */
[----:B------:R-:W-:Y:S01]  /*8b00*/  UIADD3.X UR25, URZ, UR23, URZ, UP1, !UPT ;  /* 0x000000173f197290 */ /* 0x000fe20008ffe43f */
[----:B------:R-:W-:Y:S01]  /*8b10*/  R2UR UR10, R20 ;  /* 0x00000000140a72ca */ /* 0x000fe200000e0000 */
[----:B------:R-:W-:Y:S01]  /*8b20*/  UMOV UR6, 0x0 ;  /* 0x0000000000067882 */ /* 0x000fe20000000000 */
[----:B------:R-:W-:Y:S01]  /*8b30*/  R2UR UR12, R6 ;  /* 0x00000000060c72ca */ /* 0x000fe200000e0000 */
[----:B------:R-:W-:Y:S01]  /*8b40*/  UMOV UR7, 0x10000000 ;  /* 0x1000000000077882 */ /* 0x000fe20000000000 */
[----:B------:R-:W-:Y:S01]  /*8b50*/  R2UR UR19, R14 ;  /* 0x000000000e1372ca */ /* 0x000fe200000e0000 */
[----:B------:R-:W-:Y:S01]  /*8b60*/  VIADD R20, R20, 0x80 ;  /* 0x0000008014147836 */ /* 0x000fe20000000000 */
[----:B------:R-:W-:Y:S01]  /*8b70*/  ISETP.GT.AND P4, PT, R7, 0x1, PT ;  /* 0x000000010700780c */ /* 0x000fe20003f84270 */
[----:B------:R-:W-:Y:S01]  /*8b80*/  UIADD3 UR14, UR5, 0x100, URZ ;  /* 0x00000100050e7890 */ /* 0x000fe2000fffe03f */
[----:B------:R-:W-:Y:S01]  /*8b90*/  ISETP.NE.AND P1, PT, R9, 0x5, PT ;  /* 0x000000050900780c */ /* 0x000fe20003f25270 */
[----:B------:R-:W-:-:S02]  /*8ba0*/  UIADD3.X UR5, URZ, UR23, URZ, UP0, !UPT ;  /* 0x000000173f057290 */ /* 0x000fc400087fe43f */
[----:B------:R-:W-:Y:S01]  /*8bb0*/  UIADD3 UR15, UR8, 0x28100, URZ ;  /* 0x00028100080f7890 */ /* 0x000fe2000fffe03f */
[----:B------:R-:W-:Y:S02]  /*8bc0*/  SEL R11, RZ, 0x1, P1 ;  /* 0x00000001ff0b7807 */ /* 0x000fe40000800000 */
[----:B------:R-:W-:Y:S01]  /*8bd0*/  UMOV UR8, UR14 ;  /* 0x0000000e00087c82 */ /* 0x000fe20008000000 */
[----:B------:R-:W-:Y:S02]  /*8be0*/  SEL R9, R9, RZ, P1 ;  /* 0x000000ff09097207 */ /* 0x000fe40000800000 */
[----:B------:R-:W-:Y:S01]  /*8bf0*/  LOP3.LUT R8, R8, R11, RZ, 0x3c, !PT ;  /* 0x0000000b08087212 */ /* 0x000fe200078e3cff */
[----:B------:R0:W-:Y:S02]  /*8c00*/  UTMALDG.3D [UR8], [UR4], desc[UR6] ;  /* 0x00000608040075b4 */ /* 0x0001e40008011000 */
[----:B0-----:R-:W-:Y:S01]  /*8c10*/  UMOV UR8, UR15 ;  /* 0x0000000f00087c82 */ /* 0x001fe20008000000 */
[----:B------:R-:W-:-:S02]  /*8c20*/  UMOV UR11, UR19 ;  /* 0x00000013000b7c82 */ /* 0x000fc40008000000 */
[----:B------:R0:W-:Y:S02]  /*8c30*/  UTMALDG.3D [UR8], [UR24], desc[UR6] ;  /* 0x00000608180075b4 */ /* 0x0001e40008011000 */
[----:B0-----:R-:W-:Y:S05]  /*8c40*/  @P4 BRA `(.L_x_176) ;  /* 0xfffffffc00484947 */ /* 0x001fea000383ffff */
.L_x_172:
[----:B------:R-:W-:Y:S05]  /*8c50*/  BSYNC B1 ;  /* 0x0000000000017941 */ /* 0x000fea0003800000 */
.L_x_171:
[----:B------:R-:W-:Y:S01]  /*8c60*/  LOP3.LUT P4, RZ, R15, 0xff, RZ, 0xc0, !PT ;  /* 0x000000ff0fff7812 */ /* 0x000fe2000788c0ff */
[----:B------:R-:W-:Y:S01]  /*8c70*/  IMAD.IADD R13, R12, 0x1, R13 ;  /* 0x000000010c0d7824 */ /* 0x000fe200078e020d */
[----:B------:R-:W-:Y:S01]  /*8c80*/  IADD3 R2, P5, R2, UR20, RZ ;  /* 0x0000001402027c10 */ /* 0x000fe2000ffbe0ff */
[----:B------:R-:W-:Y:S01]  /*8c90*/  ULDC.64 UR4, c[0x0][0x650] ;  /* 0x0001940000047ab9 */ /* 0x000fe20000000a00 */
[----:B------:R-:W-:Y:S01]  /*8ca0*/  BSSY B1, `(.L_x_177) ;  /* 0x000006a000017945 */ /* 0x000fe20003800000 */
[----:B------:R-:W-:Y:S01]  /*8cb0*/  IMAD.MOV.U32 R11, RZ, RZ, -0x1 ;  /* 0xffffffffff0b7424 */ /* 0x000fe200078e00ff */
[----:B------:R-:W-:Y:S01]  /*8cc0*/  ISETP.GT.U32.AND P1, PT, R13, 0x4, PT ;  /* 0x000000040d00780c */ /* 0x000fe20003f24070 */
[----:B------:R-:W-:Y:S01]  /*8cd0*/  IMAD.MOV.U32 R14, RZ, RZ, -0x1 ;  /* 0xffffffffff0e7424 */ /* 0x000fe200078e00ff */
[----:B------:R-:W-:Y:S02]  /*8ce0*/  IADD3.X R3, R3, UR13, RZ, P5, !PT ;  /* 0x0000000d03037c10 */ /* 0x000fe4000affe4ff */
[----:B------:R-:W-:-:S02]  /*8cf0*/  ISETP.LT.U32.AND P1, PT, R12, 0x5, P1 ;  /* 0x000000050c00780c */ /* 0x000fc40000f21070 */
[----:B------:R-:W-:Y:S01]  /*8d00*/  PRMT R15, RZ, 0x7610, R15 ;  /* 0x00007610ff0f7816 */ /* 0x000fe2000000000f */
[----:B------:R-:W0:Y:S01]  /*8d10*/  @P4 S2R R7, SR_CgaCtaId ;  /* 0x0000000000074919 */ /* 0x000e220000008800 */
[----:B------:R-:W-:-:S04]  /*8d20*/  @P4 MOV R6, 0x400 ;  /* 0x0000040000064802 */ /* 0x000fc80000000f00 */
[----:B0-----:R-:W-:Y:S01]  /*8d30*/  @P4 LEA R8, R7, R6, 0x18 ;  /* 0x0000000607084211 */ /* 0x001fe200078ec0ff */
[----:B------:R-:W-:Y:S01]  /*8d40*/  IMAD.WIDE.U32 R6, R13, -0x33333333, RZ ;  /* 0xcccccccd0d067825 */ /* 0x000fe200078e00ff */
[----:B------:R-:W-:Y:S02]  /*8d50*/  SEL R6, RZ, 0x1, !P1 ;  /* 0x00000001ff067807 */ /* 0x000fe40004800000 */
[----:B------:R-:W-:Y:S01]  /*8d60*/  ISETP.GE.U32.AND P1, PT, R2, UR4, PT ;  /* 0x0000000402007c0c */ /* 0x000fe2000bf26070 */
[----:B------:R0:W-:Y:S01]  /*8d70*/  @P4 SYNCS.ARRIVE.TRANS64.A1T0 RZ, [R8+URZ+0x68], RZ ;  /* 0x000068ff08ff49a7 */ /* 0x0001e2000810003f */
[----:B------:R-:W-:Y:S02]  /*8d80*/  ISETP.GE.U32.AND P4, PT, R12, 0x5, PT ;  /* 0x000000050c00780c */ /* 0x000fe40003f86070 */
[----:B------:R-:W-:Y:S02]  /*8d90*/  ISETP.GE.U32.AND.EX P1, PT, R3, UR5, PT, P1 ;  /* 0x0000000503007c0c */ /* 0x000fe4000bf26110 */
[----:B------:R-:W-:Y:S01]  /*8da0*/  LOP3.LUT R5, R5, R6, RZ, 0x3c, !PT ;  /* 0x0000000605057212 */ /* 0x000fe200078e3cff */
[----:B------:R-:W-:Y:S01]  /*8db0*/  IMAD.MOV.U32 R6, RZ, RZ, -0x1 ;  /* 0xffffffffff067424 */ /* 0x000fe200078e00ff */
[----:B0-----:R-:W-:-:S02]  /*8dc0*/  SHF.R.U32.HI R8, RZ, 0x2, R7 ;  /* 0x00000002ff087819 */ /* 0x001fc40000011607 */
[----:B------:R-:W-:-:S03]  /*8dd0*/  PRMT R7, RZ, 0x7610, R7 ;  /* 0x00007610ff077816 */ /* 0x000fc60000000007 */
[----:B------:R-:W-:Y:S02]  /*8de0*/  IMAD R13, R8, -0x5, R13 ;  /* 0xfffffffb080d7824 */ /* 0x000fe400078e020d */
[----:B------:R-:W-:Y:S02]  /*8df0*/  @P4 LOP3.LUT R5, R5, 0x1, R8, 0x78, !PT ;  /* 0x0000000105054812 */ /* 0x000fe400078e7808 */
[----:B------:R-:W-:Y:S05]  /*8e00*/  @P1 BRA `(.L_x_178) ;  /* 0x00000004004c1947 */ /* 0x000fea0003800000 */
[----:B------:R-:W-:Y:S01]  /*8e10*/  ULDC.64 UR4, c[0x0][0x628] ;  /* 0x00018a0000047ab9 */ /* 0x000fe20000000a00 */
[----:B------:R-:W0:Y:S01]  /*8e20*/  S2R R17, SR_CTAID.X ;  /* 0x0000000000117919 */ /* 0x000e220000002500 */
[----:B------:R-:W-:Y:S01]  /*8e30*/  ISETP.NE.U32.AND P1, PT, RZ, UR4, PT ;  /* 0x00000004ff007c0c */ /* 0x000fe2000bf25070 */
[----:B------:R-:W-:Y:S01]  /*8e40*/  ULDC UR7, c[0x0][0x630] ;  /* 0x00018c0000077ab9 */ /* 0x000fe20000000800 */
[----:B------:R-:W-:Y:S01]  /*8e50*/  IMAD.MOV.U32 R6, RZ, RZ, R2 ;  /* 0x000000ffff067224 */ /* 0x000fe200078e0002 */
[----:B------:R-:W1:Y:S01]  /*8e60*/  S2R R14, SR_CTAID.Y ;  /* 0x00000000000e7919 */ /* 0x000e620000002600 */
[----:B------:R-:W-:Y:S01]  /*8e70*/  ISETP.NE.AND.EX P1, PT, RZ, UR5, PT, P1 ;  /* 0x00000005ff007c0c */ /* 0x000fe2000bf25310 */
[----:B------:R-:W-:-:S12]  /*8e80*/  IMAD.MOV.U32 R7, RZ, RZ, R3 ;  /* 0x000000ffff077224 */ /* 0x000fd800078e0003 */
[----:B------:R-:W-:Y:S05]  /*8e90*/  @!P1 BRA `(.L_x_179) ;  /* 0x0000000000289947 */ /* 0x000fea0003800000 */
[----:B------:R-:W-:Y:S02]  /*8ea0*/  ULDC UR6, c[0x0][0x634] ;  /* 0x00018d0000067ab9 */ /* 0x000fe40000000800 */
[----:B------:R-:W-:-:S05]  /*8eb0*/  IADD3 R11, P1, R2, UR6, RZ ;  /* 0x00000006020b7c10 */ /* 0x000fca000ff3e0ff */
[----:B------:R-:W-:-:S04]  /*8ec0*/  IMAD.X R19, RZ, RZ, R3, P1 ;  /* 0x000000ffff137224 */ /* 0x000fc800008e0603 */
[----:B------:R-:W-:-:S04]  /*8ed0*/  IMAD.WIDE.U32 R8, R19, UR4, RZ ;  /* 0x0000000413087c25 */ /* 0x000fc8000f8e00ff */
[----:B------:R-:W-:-:S04]  /*8ee0*/  IMAD.WIDE.U32 R8, P1, R11, UR5, R8 ;  /* 0x000000050b087c25 */ /* 0x000fc8000f820008 */
[----:B------:R-:W-:-:S04]  /*8ef0*/  IMAD.WIDE.U32 R10, R11, UR4, RZ ;  /* 0x000000040b0a7c25 */ /* 0x000fc8000f8e00ff */
[----:B------:R-:W-:Y:S01]  /*8f00*/  IMAD.X R7, RZ, RZ, RZ, P1 ;  /* 0x000000ffff077224 */ /* 0x000fe200008e06ff */
[----:B------:R-:W-:Y:S01]  /*8f10*/  IADD3 RZ, P1, R11, R8, RZ ;  /* 0x000000080bff7210 */ /* 0x000fe20007f3e0ff */
[----:B------:R-:W-:-:S04]  /*8f20*/  IMAD.MOV.U32 R6, RZ, RZ, R9 ;  /* 0x000000ffff067224 */ /* 0x000fc800078e0009 */
[----:B------:R-:W-:-:S08]  /*8f30*/  IMAD.WIDE.U32.X R6, R19, UR5, R6, P1 ;  /* 0x0000000513067c25 */ /* 0x000fd000088e0406 */
.L_x_179:
[--C-:B------:R-:W-:Y:S01]  /*8f40*/  SHF.R.U64 R10, R6, UR7, R7.reuse ;  /* 0x00000007060a7c19 */ /* 0x100fe20008001207 */
[----:B------:R-:W-:Y:S01]  /*8f50*/  ULDC.64 UR4, c[0x0][0x620] ;  /* 0x0001880000047ab9 */ /* 0x000fe20000000a00 */
[----:B------:R-:W-:Y:S01]  /*8f60*/  SHF.R.U32.HI R6, RZ, UR7, R7 ;  /* 0x00000007ff067c19 */ /* 0x000fe20008011607 */
[----:B------:R-:W2:Y:S01]  /*8f70*/  LDC R22, c[0x0][0x144] ;  /* 0x00005100ff167b82 */ /* 0x000ea20000000800 */
[----:B------:R-:W-:Y:S01]  /*8f80*/  IADD3 R9, P1, RZ, -R10, RZ ;  /* 0x8000000aff097210 */ /* 0x000fe20007f3e0ff */
[----:B------:R-:W-:Y:S01]  /*8f90*/  ULDC.64 UR8, c[0x0][0x640] ;  /* 0x0001900000087ab9 */ /* 0x000fe20000000a00 */
[----:B0-----:R-:W-:Y:S01]  /*8fa0*/  I2FP.F32.U32 R11, R17 ;  /* 0x00000011000b7245 */ /* 0x001fe20000201000 */
[----:B------:R-:W-:Y:S02]  /*8fb0*/  ULDC UR6, c[0x0][0x608] ;  /* 0x0001820000067ab9 */ /* 0x000fe40000000800 */
[----:B------:R-:W-:Y:S01]  /*8fc0*/  IMAD.X R6, RZ, RZ, ~R6, P1 ;  /* 0x000000ffff067224 */ /* 0x000fe200008e0e06 */
[----:B------:R-:W-:Y:S01]  /*8fd0*/  ISETP.NE.U32.AND P1, PT, RZ, UR8, PT ;  /* 0x00000008ff007c0c */ /* 0x000fe2000bf25070 */
[----:B------:R-:W0:Y:S02]  /*8fe0*/  LDC R19, c[0x0][0x148] ;  /* 0x00005200ff137b82 */ /* 0x000e240000000800 */
[----:B------:R-:W-:Y:S01]  /*8ff0*/  IMAD R8, R6, UR4, RZ ;  /* 0x0000000406087c24 */ /* 0x000fe2000f8e02ff */
[----:B------:R-:W-:Y:S01]  /*9000*/  ISETP.NE.AND.EX P1, PT, RZ, UR9, PT, P1 ;  /* 0x00000009ff007c0c */ /* 0x000fe2000bf25310 */
[----:B------:R-:W-:Y:S01]  /*9010*/  IMAD.WIDE.U32 R6, R9, UR4, R2 ;  /* 0x0000000409067c25 */ /* 0x000fe2000f8e0002 */
[----:B------:R-:W-:-:S03]  /*9020*/  ULDC UR4, c[0x0][0x150] ;  /* 0x0000540000047ab9 */ /* 0x000fc60000000800 */
[----:B------:R-:W-:Y:S02]  /*9030*/  IMAD R9, R9, UR5, R8 ;  /* 0x0000000509097c24 */ /* 0x000fe4000f8e0208 */
[----:B------:R-:W-:Y:S01]  /*9040*/  FMUL R8, R11, UR4 ;  /* 0x000000040b087c20 */ /* 0x000fe20008400000 */
[----:B------:R-:W-:Y:S01]  /*9050*/  ULDC UR4, c[0x0][0x618] ;  /* 0x0001860000047ab9 */ /* 0x000fe20000000800 */
[----:B------:R-:W-:Y:S01]  /*9060*/  ULDC UR5, c[0x0][0x154] ;  /* 0x0000550000057ab9 */ /* 0x000fe20000000800 */
[----:B------:R-:W-:-:S03]  /*9070*/  IMAD.IADD R7, R7, 0x1, R9 ;  /* 0x0000000107077824 */ /* 0x000fc600078e0209 */
[----:B------:R-:W3:Y:S02]  /*9080*/  F2I.U32.TRUNC.NTZ R8, R8 ;  /* 0x0000000800087305 */ /* 0x000ee4000020f000 */
[----:B------:R-:W-:Y:S02]  /*9090*/  SHF.R.U64 R11, R6, UR4, R7 ;  /* 0x00000004060b7c19 */ /* 0x000fe40008001207 */
[----:B-1----:R-:W-:-:S05]  /*90a0*/  I2FP.F32.U32 R6, R14 ;  /* 0x0000000e00067245 */ /* 0x002fca0000201000 */
[----:B------:R-:W-:Y:S01]  /*90b0*/  FMUL R21, R6, UR5 ;  /* 0x0000000506157c20 */ /* 0x000fe20008400000 */
[----:B------:R-:W-:Y:S01]  /*90c0*/  SHF.R.U32.HI R6, RZ, UR4, R7 ;  /* 0x00000004ff067c19 */ /* 0x000fe20008011607 */
[----:B------:R-:W-:-:S03]  /*90d0*/  ULDC UR4, c[0x0][0x658] ;  /* 0x0001960000047ab9 */ /* 0x000fc60000000800 */
[--C-:B------:R-:W-:Y:S01]  /*90e0*/  SHF.R.U64 R20, R11, UR6, R6.reuse ;  /* 0x000000060b147c19 */ /* 0x100fe20008001206 */
[----:B------:R-:W1:Y:S01]  /*90f0*/  F2I.U32.TRUNC.NTZ R21, R21 ;  /* 0x0000001500157305 */ /* 0x000e62000020f000 */
[----:B------:R-:W-:Y:S01]  /*9100*/  SHF.R.U32.HI R7, RZ, UR6, R6 ;  /* 0x00000006ff077c19 */ /* 0x000fe20008011606 */
[----:B---3--:R-:W-:-:S03]  /*9110*/  IMAD.MOV R8, RZ, RZ, -R8 ;  /* 0x000000ffff087224 */ /* 0x008fc600078e0a08 */
[----:B------:R-:W-:Y:S01]  /*9120*/  SHF.R.U64 R18, R20, UR4, R7 ;  /* 0x0000000414127c19 */ /* 0x000fe20008001207 */
[----:B--2---:R-:W-:Y:S01]  /*9130*/  IMAD R17, R22, R8, R17 ;  /* 0x0000000816117224 */ /* 0x004fe200078e0211 */
[----:B------:R-:W-:-:S03]  /*9140*/  SHF.R.U32.HI R23, RZ, UR4, R7 ;  /* 0x00000004ff177c19 */ /* 0x000fc60008011607 */
[----:B------:R-:W-:Y:S02]  /*9150*/  IMAD.MOV.U32 R6, RZ, RZ, R18 ;  /* 0x000000ffff067224 */ /* 0x000fe400078e0012 */
[----:B------:R-:W-:Y:S01]  /*9160*/  IMAD.MOV.U32 R7, RZ, RZ, R23 ;  /* 0x000000ffff077224 */ /* 0x000fe200078e0017 */
[----:B-1----:R-:W-:Y:S06]  /*9170*/  @!P1 BRA `(.L_x_180) ;  /* 0x0000000000289947 */ /* 0x002fec0003800000 */
[----:B------:R-:W-:Y:S02]  /*9180*/  ULDC UR4, c[0x0][0x64c] ;  /* 0x0001930000047ab9 */ /* 0x000fe40000000800 */
[----:B------:R-:W-:-:S05]  /*9190*/  IADD3 R7, P1, R18, UR4, RZ ;  /* 0x0000000412077c10 */ /* 0x000fca000ff3e0ff */
[----:B------:R-:W-:-:S04]  /*91a0*/  IMAD.X R23, RZ, RZ, R23, P1 ;  /* 0x000000ffff177224 */ /* 0x000fc800008e0617 */
[----:B------:R-:W-:-:S04]  /*91b0*/  IMAD.WIDE.U32 R8, R23, UR8, RZ ;  /* 0x0000000817087c25 */ /* 0x000fc8000f8e00ff */
[----:B------:R-:W-:-:S04]  /*91c0*/  IMAD.WIDE.U32 R8, P1, R7, UR9, R8 ;  /* 0x0000000907087c25 */ /* 0x000fc8000f820008 */
[----:B------:R-:W-:-:S04]  /*91d0*/  IMAD.WIDE.U32 R6, R7, UR8, RZ ;  /* 0x0000000807067c25 */ /* 0x000fc8000f8e00ff */
[----:B------:R-:W-:Y:S01]  /*91e0*/  IMAD.MOV.U32 R6, RZ, RZ, R9 ;  /* 0x000000ffff067224 */ /* 0x000fe200078e0009 */
[----:B------:R-:W-:Y:S01]  /*91f0*/  IADD3 RZ, P4, R7, R8, RZ ;  /* 0x0000000807ff7210 */ /* 0x000fe20007f9e0ff */
[----:B------:R-:W-:-:S04]  /*9200*/  IMAD.X R7, RZ, RZ, RZ, P1 ;  /* 0x000000ffff077224 */ /* 0x000fc800008e06ff */
[----:B------:R-:W-:-:S08]  /*9210*/  IMAD.WIDE.U32.X R6, R23, UR9, R6, P4 ;  /* 0x0000000917067c25 */ /* 0x000fd0000a0e0406 */
.L_x_180:
[----:B------:R-:W-:Y:S01]  /*9220*/  ULDC UR4, c[0x0][0x648] ;  /* 0x0001920000047ab9 */ /* 0x000fe20000000800 */
[----:B------:R-:W-:Y:S01]  /*9230*/  LOP3.LUT R20, R20, UR17, RZ, 0xc0, !PT ;  /* 0x0000001114147c12 */ /* 0x000fe2000f8ec0ff */
[----:B------:R-:W-:Y:S01]  /*9240*/  IMAD.MOV R21, RZ, RZ, -R21 ;  /* 0x000000ffff157224 */ /* 0x000fe200078e0a15 */
[----:B------:R-:W-:Y:S01]  /*9250*/  SHF.R.U64 R7, R6, UR4, R7 ;  /* 0x0000000406077c19 */ /* 0x000fe20008001207 */
[----:B------:R-:W-:Y:S01]  /*9260*/  ULDC UR4, c[0x0][0x638] ;  /* 0x00018e0000047ab9 */ /* 0x000fe20000000800 */
[----:B------:R-:W-:Y:S01]  /*9270*/  LOP3.LUT R11, R11, UR16, RZ, 0xc0, !PT ;  /* 0x000000100b0b7c12 */ /* 0x000fe2000f8ec0ff */
[----:B0-----:R-:W-:Y:S01]  /*9280*/  @P3 IMAD R17, R19, R21, R14 ;  /* 0x0000001513113224 */ /* 0x001fe200078e020e */
[----:B------:R-:W-:Y:S01]  /*9290*/  ULDC UR5, c[0x0][0x610] ;  /* 0x0001840000057ab9 */ /* 0x000fe20000000800 */
[----:B------:R-:W-:Y:S02]  /*92a0*/  IMAD.MOV R9, RZ, RZ, -R7 ;  /* 0x000000ffff097224 */ /* 0x000fe400078e0a07 */
[----:B------:R-:W-:-:S02]  /*92b0*/  IMAD R20, R7, UR18, R20 ;  /* 0x0000001207147c24 */ /* 0x000fc4000f8e0214 */
[----:B------:R-:W-:Y:S01]  /*92c0*/  IMAD R18, R9, UR4, R18 ;  /* 0x0000000409127c24 */ /* 0x000fe2000f8e0212 */
[----:B------:R-:W-:Y:S01]  /*92d0*/  ULDC UR4, c[0x0][0x600] ;  /* 0x0001800000047ab9 */ /* 0x000fe20000000800 */
[----:B------:R-:W-:Y:S02]  /*92e0*/  IMAD R17, R20, UR5, R17 ;  /* 0x0000000514117c24 */ /* 0x000fe4000f8e0211 */
[----:B------:R-:W-:Y:S02]  /*92f0*/  IMAD R18, R18, UR4, R11 ;  /* 0x0000000412127c24 */ /* 0x000fe4000f8e020b */
[----:B------:R-:W-:Y:S02]  /*9300*/  IMAD.MOV.U32 R7, RZ, RZ, 0x1 ;  /* 0x00000001ff077424 */ /* 0x000fe400078e00ff */
[----:B------:R-:W-:Y:S01]  /*9310*/  IMAD.MOV.U32 R6, RZ, RZ, R10 ;  /* 0x000000ffff067224 */ /* 0x000fe200078e000a */
[----:B------:R-:W-:Y:S02]  /*9320*/  SEL R14, R18, R17, !P3 ;  /* 0x00000011120e7207 */ /* 0x000fe40005800000 */
[----:B------:R-:W-:-:S07]  /*9330*/  SEL R11, R17, R18, !P3 ;  /* 0x00000012110b7207 */ /* 0x000fce0005800000 */
.L_x_178:
[----:B------:R-:W-:Y:S05]  /*9340*/  BSYNC B1 ;  /* 0x0000000000017941 */ /* 0x000fea0003800000 */
.L_x_177:
[----:B------:R-:W-:-:S13]  /*9350*/  LOP3.LUT P1, RZ, R7, 0xff, RZ, 0xc0, !PT ;  /* 0x000000ff07ff7812 */ /* 0x000fda000782c0ff */
[----:B------:R-:W-:Y:S05]  /*9360*/  @P1 BRA `(.L_x_181) ;  /* 0xfffffff4004c1947 */ /* 0x000fea000383ffff */
[----:B------:R-:W-:Y:S05]  /*9370*/  BSYNC B0 ;  /* 0x0000000000007941 */ /* 0x000fea0003800000 */
.L_x_169:
[----:B------:R-:W-:-:S03]  /*9380*/  UMOV UR4, 0xffffffff ;  /* 0xffffffff00047882 */ /* 0x000fc60000000000 */
[----:B------:R-:W-:Y:S05]  /*9390*/  BRA.DIV UR4, `(.L_x_182) ;  /* 0x0000000604407947 */ /* 0x000fea000b800000 */
[----:B------:R-:W-:-:S13]  /*93a0*/  ELECT P0, URZ, PT ;  /* 0x00000000003f782f */ /* 0x000fda0003800000 */
.L_x_197:
[----:B------:R-:W-:Y:S04]  /*93b0*/  BSSY B0, `(.L_x_183) ;  /* 0x0000034000007945 */ /* 0x000fe80003800000 */
[----:B------:R-:W-:Y:S05]  /*93c0*/  @!P0 BRA `(.L_x_184) ;  /* 0x0000000000c88947 */ /* 0x000fea0003800000 */
[----:B------:R-:W-:-:S04]  /*93d0*/  LOP3.LUT R4, R4, 0x2, RZ, 0xfc, !PT ;  /* 0x0000000204047812 */ /* 0x000fc800078efcff */
[----:B------:R-:W-:-:S13]  /*93e0*/  ISETP.NE.AND P0, PT, R4, 0x3, PT ;  /* 0x000000030400780c */ /* 0x000fda0003f05270 */
[----:B------:R-:W-:Y:S05]  /*93f0*/  @!P0 BRA `(.L_x_185) ;  /* 0x0000000000048947 */ /* 0x000fea0003800000 */
[----:B------:R-:W-:Y:S01]  /*9400*/  BPT.TRAP 0x1 ;  /* 0x000000040000795c */ /* 0x000fe20000300000 */
.L_x_185:
[----:B------:R-:W0:Y:S01]  /*9410*/  S2R R3, SR_CgaCtaId ;  /* 0x0000000000037919 */ /* 0x000e220000008800 */
[----:B------:R-:W-:-:S04]  /*9420*/  MOV R0, 0x400 ;  /* 0x0000040000007802 */ /* 0x000fc80000000f00 */
[----:B0-----:R-:W-:Y:S02]  /*9430*/  LEA R0, R3, R0, 0x18 ;  /* 0x0000000003007211 */ /* 0x001fe400078ec0ff */
[----:B------:R-:W-:-:S03]  /*9440*/  SHF.L.U32 R3, R5, 0x1f, RZ ;  /* 0x0000001f05037819 */ /* 0x000fc600000006ff */
[----:B------:R-:W-:-:S04]  /*9450*/  VIADD R0, R0, 0x28 ;  /* 0x0000002800007836 */ /* 0x000fc80000000000 */
[C---:B------:R-:W-:Y:S02]  /*9460*/  IMAD R6, R13.reuse, 0x8, R0 ;  /* 0x000000080d067824 */ /* 0x040fe400078e0200 */
[----:B------:R-:W-:Y:S02]  /*9470*/  VIADD R13, R13, 0x1 ;  /* 0x000000010d0d7836 */ /* 0x000fe40000000000 */
[----:B------:R-:W0:Y:S03]  /*9480*/  SYNCS.PHASECHK.TRANS64.TRYWAIT P0, [R6+URZ], R3 ;  /* 0x00000003060075a7 */ /* 0x000e26000800017f */
[----:B------:R-:W-:-:S04]  /*9490*/  ISETP.NE.AND P1, PT, R13, 0x5, PT ;  /* 0x000000050d00780c */ /* 0x000fc80003f25270 */
[----:B------:R-:W-:Y:S02]  /*94a0*/  SEL R2, RZ, 0x1, P1 ;  /* 0x00000001ff027807 */ /* 0x000fe40000800000 */
[----:B------:R-:W-:Y:S02]  /*94b0*/  SEL R13, R13, RZ, P1 ;  /* 0x000000ff0d0d7207 */ /* 0x000fe40000800000 */
[----:B------:R-:W-:-:S03]  /*94c0*/  LOP3.LUT R8, R5, R2, RZ, 0x3c, !PT ;  /* 0x0000000205087212 */ /* 0x000fc600078e3cff */
[----:B------:R-:W-:Y:S01]  /*94d0*/  IMAD R7, R13, 0x8, R0 ;  /* 0x000000080d077824 */ /* 0x000fe200078e0200 */
[----:B------:R-:W-:Y:S01]  /*94e0*/  SHF.L.U32 R4, R8, 0x1f, RZ ;  /* 0x0000001f08047819 */ /* 0x000fe200000006ff */
[----:B0-----:R-:W-:Y:S06]  /*94f0*/  @!P0 BRA `(.L_x_186) ;  /* 0x00000004000c8947 */ /* 0x001fec0003800000 */
.L_x_198:
[----:B------:R-:W1:Y:S01]  /*9500*/  SYNCS.PHASECHK.TRANS64.TRYWAIT P0, [R7+URZ], R4 ;  /* 0x00000004070075a7 */ /* 0x000e62000800017f */
[----:B------:R-:W-:-:S05]  /*9510*/  VIADD R2, R13, 0x1 ;  /* 0x000000010d027836 */ /* 0x000fca0000000000 */
[----:B------:R-:W-:-:S04]  /*9520*/  ISETP.NE.AND P1, PT, R2, 0x5, PT ;  /* 0x000000050200780c */ /* 0x000fc80003f25270 */
[----:B0-----:R-:W-:Y:S02]  /*9530*/  SEL R3, RZ, 0x1, P1 ;  /* 0x00000001ff037807 */ /* 0x001fe40000800000 */
[----:B------:R-:W-:Y:S02]  /*9540*/  SEL R9, R2, RZ, P1 ;  /* 0x000000ff02097207 */ /* 0x000fe40000800000 */
[----:B------:R-:W-:-:S03]  /*9550*/  LOP3.LUT R8, R8, R3, RZ, 0x3c, !PT ;  /* 0x0000000308087212 */ /* 0x000fc600078e3cff */
[----:B------:R-:W-:Y:S01]  /*9560*/  IMAD R10, R9, 0x8, R0 ;  /* 0x00000008090a7824 */ /* 0x000fe200078e0200 */
[----:B------:R-:W-:Y:S01]  /*9570*/  SHF.L.U32 R5, R8, 0x1f, RZ ;  /* 0x0000001f08057819 */ /* 0x000fe200000006ff */
[----:B-1----:R-:W-:Y:S06]  /*9580*/  @!P0 BRA `(.L_x_187) ;  /* 0x0000000000fc8947 */ /* 0x002fec0003800000 */
.L_x_199:
[----:B------:R-:W1:Y:S01]  /*9590*/  SYNCS.PHASECHK.TRANS64.TRYWAIT P0, [R10+URZ], R5 ;  /* 0x000000050a0075a7 */ /* 0x000e62000800017f */
[----:B------:R-:W-:-:S05]  /*95a0*/  VIADD R2, R9, 0x1 ;  /* 0x0000000109027836 */ /* 0x000fca0000000000 */
[----:B------:R-:W-:-:S04]  /*95b0*/  ISETP.NE.AND P1, PT, R2, 0x5, PT ;  /* 0x000000050200780c */ /* 0x000fc80003f25270 */
[----:B------:R-:W-:Y:S02]  /*95c0*/  SEL R3, RZ, 0x1, P1 ;  /* 0x00000001ff037807 */ /* 0x000fe40000800000 */
[----:B0-----:R-:W-:Y:S02]  /*95d0*/  SEL R7, R2, RZ, P1 ;  /* 0x000000ff02077207 */ /* 0x001fe40000800000 */
[----:B------:R-:W-:-:S03]  /*95e0*/  LOP3.LUT R9, R8, R3, RZ, 0x3c, !PT ;  /* 0x0000000308097212 */ /* 0x000fc600078e3cff */
[----:B------:R-:W-:Y:S01]  /*95f0*/  IMAD R11, R7, 0x8, R0 ;  /* 0x00000008070b7824 */ /* 0x000fe200078e0200 */
[----:B------:R-:W-:Y:S01]  /*9600*/  SHF.L.U32 R6, R9, 0x1f, RZ ;  /* 0x0000001f09067819 */ /* 0x000fe200000006ff */
[----:B-1----:R-:W-:Y:S06]  /*9610*/  @!P0 BRA `(.L_x_188) ;  /* 0x0000000000ec8947 */ /* 0x002fec0003800000 */
.L_x_200:
[----:B------:R-:W1:Y:S01]  /*9620*/  SYNCS.PHASECHK.TRANS64.TRYWAIT P0, [R11+URZ], R6 ;  /* 0x000000060b0075a7 */ /* 0x000e62000800017f */
[----:B------:R-:W-:-:S05]  /*9630*/  VIADD R2, R7, 0x1 ;  /* 0x0000000107027836 */ /* 0x000fca0000000000 */
[----:B------:R-:W-:-:S04]  /*9640*/  ISETP.NE.AND P1, PT, R2, 0x5, PT ;  /* 0x000000050200780c */ /* 0x000fc80003f25270 */
[----:B------:R-:W-:Y:S02]  /*9650*/  SEL R4, RZ, 0x1, P1 ;  /* 0x00000001ff047807 */ /* 0x000fe40000800000 */
[----:B------:R-:W-:Y:S02]  /*9660*/  SEL R3, R2, RZ, P1 ;  /* 0x000000ff02037207 */ /* 0x000fe40000800000 */
[----:B------:R-:W-:Y:S01]  /*9670*/  LOP3.LUT R4, R9, R4, RZ, 0x3c, !PT ;  /* 0x0000000409047212 */ /* 0x000fe200078e3cff */
[----:B-1----:R-:W-:Y:S06]  /*9680*/  @!P0 BRA `(.L_x_189) ;  /* 0x0000000000e48947 */ /* 0x002fec0003800000 */
.L_x_201:
[----:B------:R-:W-:Y:S01]  /*9690*/  IMAD R3, R3, 0x8, R0 ;  /* 0x0000000803037824 */ /* 0x000fe200078e0200 */
[----:B------:R-:W-:-:S07]  /*96a0*/  SHF.L.U32 R0, R4, 0x1f, RZ ;  /* 0x0000001f04007819 */ /* 0x000fce00000006ff */
.L_x_190:
[----:B--2---:R2:W3:Y:S02]  /*96b0*/  SYNCS.PHASECHK.TRANS64.TRYWAIT P0, [R3+URZ], R0 ;  /* 0x00000000030075a7 */ /* 0x0044e4000800017f */
[----:B---3--:R-:W-:Y:S05]  /*96c0*/  @!P0 NANOSLEEP.SYNCS 0x989680 ;  /* 0x009896800000895d */ /* 0x008fea0003900000 */
[----:B------:R-:W3:Y:S02]  /*96d0*/  @!P0 SYNCS.PHASECHK.TRANS64 P0, [R3+URZ], R0 ;  /* 0x00000000030085a7 */ /* 0x000ee4000800007f */
[----:B---3--:R-:W-:Y:S05]  /*96e0*/  @!P0 BRA `(.L_x_190) ;  /* 0xfffffffc00f08947 */ /* 0x008fea000383ffff */
.L_x_184:
[----:B------:R-:W-:Y:S05]  /*96f0*/  BSYNC B0 ;  /* 0x0000000000007941 */ /* 0x000fea0003800000 */
.L_x_183:
[----:B------:R-:W-:Y:S05]  /*9700*/  EXIT ;  /* 0x000000000000794d */ /* 0x000fea0003800000 */
.L_x_17:
[----:B-1----:R-:W-:-:S04]  /*9710*/  IMAD.U32 R11, RZ, RZ, UR6 ;  /* 0x00000006ff0b7e24 */ /* 0x002fc8000f8e00ff */
[----:B------:R1:W4:Y:S03]  /*9720*/  SYNCS.PHASECHK.TRANS64.TRYWAIT P0, [R11+URZ], R10 ;  /* 0x0000000a0b0075a7 */ /* 0x000326000800017f */
[----:B----4-:R-:W-:Y:S05]  /*9730*/  @!P0 NANOSLEEP.SYNCS 0x989680 ;  /* 0x009896800000895d */ /* 0x010fea0003900000 */
[----:B------:R-:W4:Y:S02]  /*9740*/  @!P0 SYNCS.PHASECHK.TRANS64 P0, [R11+URZ], R10 ;  /* 0x0000000a0b0085a7 */ /* 0x000f24000800007f */
[----:B----4-:R-:W-:Y:S05]  /*9750*/  @!P0 BRA `(.L_x_17) ;  /* 0xfffffffc00ec8947 */ /* 0x010fea000383ffff */
[----:B------:R-:W-:Y:S05]  /*9760*/  BRA `(.L_x_16) ;  /* 0xffffff7c00807947 */ /* 0x000fea000383ffff */
.L_x_23:
[----:B-1----:R-:W-:-:S04]  /*9770*/  IMAD.U32 R12, RZ, RZ, UR14 ;  /* 0x0000000eff0c7e24 */ /* 0x002fc8000f8e00ff */
[----:B------:R1:W4:Y:S03]  /*9780*/  SYNCS.PHASECHK.TRANS64.TRYWAIT P0, [R12+URZ], R11 ;  /* 0x0000000b0c0075a7 */ /* 0x000326000800017f */
[----:B----4-:R-:W-:Y:S05]  /*9790*/  @!P0 NANOSLEEP.SYNCS 0x989680 ;  /* 0x009896800000895d */ /* 0x010fea0003900000 */
[----:B------:R-:W4:Y:S02]  /*97a0*/  @!P0 SYNCS.PHASECHK.TRANS64 P0, [R12+URZ], R11 ;  /* 0x0000000b0c0085a7 */ /* 0x000f24000800007f */
[----:B----4-:R-:W-:Y:S05]  /*97b0*/  @!P0 BRA `(.L_x_23) ;  /* 0xfffffffc00ec8947 */ /* 0x010fea000383ffff */
[----:B------:R-:W-:Y:S05]  /*97c0*/  BRA `(.L_x_22) ;  /* 0xffffff8800347947 */ /* 0x000fea000383ffff */
.L_x_170:
[----:B------:R-:W-:Y:S01]  /*97d0*/  BSSY B1, `(.L_x_191) ;  /* 0x0000006000017945 */ /* 0x000fe20003800000 */
[----:B------:R-:W-:-:S07]  /*97e0*/  IMAD.MOV.U32 R7, RZ, RZ, -0x1 ;  /* 0xffffffffff077424 */ /* 0x000fce00078e00ff */
[----:B------:R-:W-:Y:S05]  /*97f0*/  WARPSYNC.COLLECTIVE R7, `(.L_x_192) ;  /* 0x00000000070c7348 */ /* 0x000fea0003c00000 */
[----:B------:R-:W-:Y:S02]  /*9800*/  ELECT P1, UR62, PT ;  /* 0x00000000003e782f */ /* 0x000fe40003820000 */
[----:B------:R-:W-:Y:S01]  /*9810*/  MOV R7, UR62 ;  /* 0x0000003e00077c02 */ /* 0x000fe20008000f00 */
[----:B------:R-:W-:Y:S10]  /*9820*/  ENDCOLLECTIVE ;  /* 0x000000000000791b */ /* 0x000ff40003800000 */
.L_x_192:
[----:B------:R-:W-:Y:S05]  /*9830*/  BSYNC B1 ;  /* 0x0000000000017941 */ /* 0x000fea0003800000 */
.L_x_191:
[----:B------:R-:W-:Y:S05]  /*9840*/  BRA `(.L_x_193) ;  /* 0xfffffff000207947 */ /* 0x000fea000383ffff */
.L_x_173:
[----:B-1----:R1:W2:Y:S02]  /*9850*/  SYNCS.PHASECHK.TRANS64.TRYWAIT P1, [R19+URZ+0x28], R10 ;  /* 0x0000280a130075a7 */ /* 0x0022a4000802017f */
[----:B--2---:R-:W-:Y:S05]  /*9860*/  @!P1 NANOSLEEP.SYNCS 0x989680 ;  /* 0x009896800000995d */ /* 0x004fea0003900000 */
[----:B------:R-:W2:Y:S02]  /*9870*/  @!P1 SYNCS.PHASECHK.TRANS64 P1, [R19+URZ+0x28], R10 ;  /* 0x0000280a130095a7 */ /* 0x000ea4000802007f */
[----:B--2---:R-:W-:Y:S05]  /*9880*/  @!P1 BRA `(.L_x_173) ;  /* 0xfffffffc00f09947 */ /* 0x004fea000383ffff */
[----:B------:R-:W-:Y:S05]  /*9890*/  BRA `(.L_x_194) ;  /* 0xfffffff000547947 */ /* 0x000fea000383ffff */
.L_x_182:
[----:B------:R-:W-:Y:S01]  /*98a0*/  BSSY B0, `(.L_x_195) ;  /* 0x0000006000007945 */ /* 0x000fe20003800000 */
[----:B------:R-:W-:-:S07]  /*98b0*/  IMAD.MOV.U32 R7, RZ, RZ, -0x1 ;  /* 0xffffffffff077424 */ /* 0x000fce00078e00ff */
[----:B------:R-:W-:Y:S05]  /*98c0*/  WARPSYNC.COLLECTIVE R7, `(.L_x_196) ;  /* 0x00000000070c7348 */ /* 0x000fea0003c00000 */
[----:B------:R-:W-:Y:S02]  /*98d0*/  ELECT P1, UR62, PT ;  /* 0x00000000003e782f */ /* 0x000fe40003820000 */
[----:B------:R-:W-:Y:S01]  /*98e0*/  MOV R7, UR62 ;  /* 0x0000003e00077c02 */ /* 0x000fe20008000f00 */
[----:B------:R-:W-:Y:S10]  /*98f0*/  ENDCOLLECTIVE ;  /* 0x000000000000791b */ /* 0x000ff40003800000 */
.L_x_196:
[----:B------:R-:W-:Y:S05]  /*9900*/  BSYNC B0 ;  /* 0x0000000000007941 */ /* 0x000fea0003800000 */
.L_x_195:
[----:B------:R-:W-:Y:S01]  /*9910*/  PLOP3.LUT P0, PT, P1, PT, PT, 0x80, 0x0 ;  /* 0x000000000000781c */ /* 0x000fe20000f0f070 */
[----:B------:R-:W-:-:S12]  /*9920*/  BRA `(.L_x_197) ;  /* 0xfffffff800a07947 */ /* 0x000fd8000383ffff */
.L_x_186:
[----:B0-----:R0:W1:Y:S02]  /*9930*/  SYNCS.PHASECHK.TRANS64.TRYWAIT P0, [R6+URZ], R3 ;  /* 0x00000003060075a7 */ /* 0x001064000800017f */
[----:B-1----:R-:W-:Y:S05]  /*9940*/  @!P0 NANOSLEEP.SYNCS 0x989680 ;  /* 0x009896800000895d */ /* 0x002fea0003900000 */
[----:B------:R-:W1:Y:S02]  /*9950*/  @!P0 SYNCS.PHASECHK.TRANS64 P0, [R6+URZ], R3 ;  /* 0x00000003060085a7 */ /* 0x000e64000800007f */
[----:B-1----:R-:W-:Y:S05]  /*9960*/  @!P0 BRA `(.L_x_186) ;  /* 0xfffffffc00f08947 */ /* 0x002fea000383ffff */
[----:B------:R-:W-:Y:S05]  /*9970*/  BRA `(.L_x_198) ;  /* 0xfffffff800e07947 */ /* 0x000fea000383ffff */
.L_x_187:
[----:B0-----:R0:W1:Y:S02]  /*9980*/  SYNCS.PHASECHK.TRANS64.TRYWAIT P0, [R7+URZ], R4 ;  /* 0x00000004070075a7 */ /* 0x001064000800017f */
[----:B-1----:R-:W-:Y:S05]  /*9990*/  @!P0 NANOSLEEP.SYNCS 0x989680 ;  /* 0x009896800000895d */ /* 0x002fea0003900000 */
[----:B------:R-:W1:Y:S02]  /*99a0*/  @!P0 SYNCS.PHASECHK.TRANS64 P0, [R7+URZ], R4 ;  /* 0x00000004070085a7 */ /* 0x000e64000800007f */
[----:B-1----:R-:W-:Y:S05]  /*99b0*/  @!P0 BRA `(.L_x_187) ;  /* 0xfffffffc00f08947 */ /* 0x002fea000383ffff */
[----:B------:R-:W-:Y:S05]  /*99c0*/  BRA `(.L_x_199) ;  /* 0xfffffff800f07947 */ /* 0x000fea000383ffff */
.L_x_188:
[----:B0-----:R0:W1:Y:S02]  /*99d0*/  SYNCS.PHASECHK.TRANS64.TRYWAIT P0, [R10+URZ], R5 ;  /* 0x000000050a0075a7 */ /* 0x001064000800017f */
[----:B-1----:R-:W-:Y:S05]  /*99e0*/  @!P0 NANOSLEEP.SYNCS 0x989680 ;  /* 0x009896800000895d */ /* 0x002fea0003900000 */
[----:B------:R-:W1:Y:S02]  /*99f0*/  @!P0 SYNCS.PHASECHK.TRANS64 P0, [R10+URZ], R5 ;  /* 0x000000050a0085a7 */ /* 0x000e64000800007f */
[----:B-1----:R-:W-:Y:S05]  /*9a00*/  @!P0 BRA `(.L_x_188) ;  /* 0xfffffffc00f08947 */ /* 0x002fea000383ffff */
[----:B------:R-:W-:Y:S05]  /*9a10*/  BRA `(.L_x_200) ;  /* 0xfffffffc00007947 */ /* 0x000fea000383ffff */
.L_x_189:
[----:B-1----:R1:W2:Y:S02]  /*9a20*/  SYNCS.PHASECHK.TRANS64.TRYWAIT P0, [R11+URZ], R6 ;  /* 0x000000060b0075a7 */ /* 0x0022a4000800017f */
[----:B--2---:R-:W-:Y:S05]  /*9a30*/  @!P0 NANOSLEEP.SYNCS 0x989680 ;  /* 0x009896800000895d */ /* 0x004fea0003900000 */
[----:B------:R-:W2:Y:S02]  /*9a40*/  @!P0 SYNCS.PHASECHK.TRANS64 P0, [R11+URZ], R6 ;  /* 0x000000060b0085a7 */ /* 0x000ea4000800007f */
[----:B--2---:R-:W-:Y:S05]  /*9a50*/  @!P0 BRA `(.L_x_189) ;  /* 0xfffffffc00f08947 */ /* 0x004fea000383ffff */
[----:B------:R-:W-:Y:S05]  /*9a60*/  BRA `(.L_x_201) ;  /* 0xfffffffc00087947 */ /* 0x000fea000383ffff */
.L_x_202:
[----:B------:R-:W-:-:S00]  /*9a70*/  BRA `(.L_x_202) ;  /* 0xfffffffc00fc7947 */ /* 0x000fc0000383ffff */
[----:B------:R-:W-:-:S00]  /*9a80*/  NOP ;  /* 0x0000000000007918 */ /* 0x000fc00000000000 */
[----:B------:R-:W-:-:S00]  /*9a90*/  NOP ;  /* 0x0000000000007918 */ /* 0x000fc00000000000 */
[----:B------:R-:W-:-:S00]  /*9aa0*/  NOP ;  /* 0x0000000000007918 */ /* 0x000fc00000000000 */
[----:B------:R-:W-:-:S00]  /*9ab0*/  NOP ;  /* 0x0000000000007918 */ /* 0x000fc00000000000 */
[----:B------:R-:W-:-:S00]  /*9ac0*/  NOP ;  /* 0x0000000000007918 */ /* 0x000fc00000000000 */
[----:B------:R-:W-:-:S00]  /*9ad0*/  NOP ;  /* 0x0000000000007918 */ /* 0x000fc00000000000 */
[----:B------:R-:W-:-:S00]  /*9ae0*/  NOP ;  /* 0x0000000000007918 */ /* 0x000fc00000000000 */
[----:B------:R-:W-:-:S00]  /*9af0*/  NOP ;  /* 0x0000000000007918 */ /* 0x000fc00000000000 */
.L_x_203:


//--------------------- .nv.shared._ZN7cutlass13device_kernelINS_4gemm6kernel13GemmUniversalIN4cute5tupleIJiiiiEEENS1_10collective13CollectiveMmaINS1_37MainloopSm90TmaGmmaWarpSpecializedFP8ILi5ENS5_IJNS4_1CILi1EEESB_SB_EEENS1_35KernelTmaWarpSpecializedCooperativeEEENS5_IJNSA_ILi256EEENSA_ILi64EEENSA_ILi128EEEEEENS_12float_e5m2_tENS5_IJlSB_lEEENS_12float_e4m3_tESK_NS4_8TiledMMAINS4_8MMA_AtomIJNS4_4SM904GMMA30MMA_64x64x32_F32E5M2E4M3_SS_TNILNSP_7ScaleInE1ELSR_1EEEEEENS4_6LayoutINS5_IJNSA_ILi2EEESB_SB_EEENS5_IJSB_NSA_ILi0EEESX_EEEEENS5_IJNS4_10UnderscoreES10_S10_EEEEENS4_13SM90_TMA_LOADENS4_14ComposedLayoutINS4_7SwizzleILi3ELi4ELi3EEENS4_18smem_ptr_flag_bitsILi8EEENSU_INS5_IJNSA_ILi8EEESH_EEENS5_IJSH_SB_EEEEEEEvNS4_8identityES13_S1D_vS1E_EENS_8epilogue10collective6detail29Sm90TmaWarpSpecializedAdapterINS1H_15DefaultEpilogueISJ_SK_SK_NS1G_6thread17LinearCombinationISJ_Li1EffLNS1L_9ScaleType4KindE0ELNS_15FloatRoundStyleE2ESJ_EENS1_15EpilogueDefaultEEEEEvvEEEEvNT_6ParamsE --------------------------
	.section	.nv.shared._ZN7cutlass13device_kernelINS_4gemm6kernel13GemmUniversalIN4cute5tupleIJiiiiEEENS1_10collective13CollectiveMmaINS1_37MainloopSm90TmaGmmaWarpSpecializedFP8ILi5ENS5_IJNS4_1CILi1EEESB_SB_EEENS1_35KernelTmaWarpSpecializedCooperativeEEENS5_IJNSA_ILi256EEENSA_ILi64EEENSA_ILi128EEEEEENS_12float_e5m2_tENS5_IJlSB_lEEENS_12float_e4m3_tESK_NS4_8TiledMMAINS4_8MMA_AtomIJNS4_4SM904GMMA30MMA_64x64x32_F32E5M2E4M3_SS_TNILNSP_7ScaleInE1ELSR_1EEEEEENS4_6LayoutINS5_IJNSA_ILi2EEESB_SB_EEENS5_IJSB_NSA_ILi0EEESX_EEEEENS5_IJNS4_10UnderscoreES10_S10_EEEEENS4_13SM90_TMA_LOADENS4_14ComposedLayoutINS4_7SwizzleILi3ELi4ELi3EEENS4_18smem_ptr_flag_bitsILi8EEENSU_INS5_IJNSA_ILi8EEESH_EEENS5_IJSH_SB_EEEEEEEvNS4_8identityES13_S1D_vS1E_EENS_8epilogue10collective6detail29Sm90TmaWarpSpecializedAdapterINS1H_15DefaultEpilogueISJ_SK_SK_NS1G_6thread17LinearCombinationISJ_Li1EffLNS1L_9ScaleType4KindE0ELNS_15FloatRoundStyleE2ESJ_EENS1_15EpilogueDefaultEEEEEvvEEEEvNT_6ParamsE,"aw",@nobits
	.sectionflags	@""
	.align	16
	.zero		1024


//--------------------- .nv.shared.reserved.0     --------------------------
	.section	.nv.shared.reserved.0,"aw",@nobits
	.weak		__nv_reservedSMEM_offset_0_alias
	.size		__nv_reservedSMEM_offset_0_alias, 0, 0
	.other		__nv_reservedSMEM_offset_0_alias,@"STO_CUDA_RESERVED_SHARED STV_DEFAULT"
__nv_reservedSMEM_offset_0_alias:
	.zero		0


//--------------------- .nv.global                --------------------------
	.section	.nv.global,"aw",@nobits
.nv.global:
	.type		_ZN40_INTERNAL_ceaf93ff_4_k_cu_3821df1a_288734cute1_E,@object
	.size		_ZN40_INTERNAL_ceaf93ff_4_k_cu_3821df1a_288734cute1_E,(_ZN40_INTERNAL_ceaf93ff_4_k_cu_3821df1a_288734cuda3std3__45__cpo6cbeginE - _ZN40_INTERNAL_ceaf93ff_4_k_cu_3821df1a_288734cute1_E)
_ZN40_INTERNAL_ceaf93ff_4_k_cu_3821df1a_288734cute1_E:
	.zero		1
	.type		_ZN40_INTERNAL_ceaf93ff_4_k_cu_3821df1a_288734cuda3std3__45__cpo6cbeginE,@object
	.size		_ZN40_INTERNAL_ceaf93ff_4_k_cu_3821df1a_288734cuda3std3__45__cpo6cbeginE,(_ZN40_INTERNAL_ceaf93ff_4_k_cu_3821df1a_288734cuda3std3__48in_placeE - _ZN40_INTERNAL_ceaf93ff_4_k_cu_3821df1a_288734cuda3std3__45__cpo6cbeginE)
_ZN40_INTERNAL_ceaf93ff_4_k_cu_3821df1a_288734cuda3std3__45__cpo6cbeginE:
	.zero		1
	.type		_ZN40_INTERNAL_ceaf93ff_4_k_cu_3821df1a_288734cuda3std3__48in_placeE,@object
	.size		_ZN40_INTERNAL_ceaf93ff_4_k_cu_3821df1a_288734cuda3std3__48in_placeE,(_ZN40_INTERNAL_ceaf93ff_4_k_cu_3821df1a_288734cuda3std6ranges3__45__cpo9iter_moveE - _ZN40_INTERNAL_ceaf93ff_4_k_cu_3821df1a_288734cuda3std3__48in_placeE)
_ZN40_INTERNAL_ceaf93ff_4_k_cu_3821df1a_288734cuda3std3__48in_placeE:
	.zero		1
	.type		_ZN40_INTERNAL_ceaf93ff_4_k_cu_3821df1a_288734cuda3std6ranges3__45__cpo9iter_moveE,@object
	.size		_ZN40_INTERNAL_ceaf93ff_4_k_cu_3821df1a_288734cuda3std6ranges3__45__cpo9iter_moveE,(_ZN40_INTERNAL_ceaf93ff_4_k_cu_3821df1a_288734cuda3std3__45__cpo5beginE - _ZN40_INTERNAL_ceaf93ff_4_k_cu_3821df1a_288734cuda3std6ranges3__45__cpo9iter_moveE)
_ZN40_INTERNAL_ceaf93ff_4_k_cu_3821df1a_288734cuda3std6ranges3__45__cpo9iter_moveE:
	.zero		1
	.type		_ZN40_INTERNAL_ceaf93ff_4_k_cu_3821df1a_288734cuda3std3__45__cpo5beginE,@object
	.size		_ZN40_INTERNAL_ceaf93ff_4_k_cu_3821df1a_288734cuda3std3__45__cpo5beginE,(_ZN40_INTERNAL_ceaf93ff_4_k_cu_3821df1a_288734cuda3std3__442_GLOBAL__N__ceaf93ff_4_k_cu_3821df1a_288736ignoreE - _ZN40_INTERNAL_ceaf93ff_4_k_cu_3821df1a_288734cuda3std3__45__cpo5beginE)
_ZN40_INTERNAL_ceaf93ff_4_k_cu_3821df1a_288734cuda3std3__45__cpo5beginE:
	.zero		1
	.type		_ZN40_INTERNAL_ceaf93ff_4_k_cu_3821df1a_288734cuda3std3__442_GLOBAL__N__ceaf93ff_4_k_cu_3821df1a_288736ignoreE,@object
	.size		_ZN40_INTERNAL_ceaf93ff_4_k_cu_3821df1a_288734cuda3std3__442_GLOBAL__N__ceaf93ff_4_k_cu_3821df1a_288736ignoreE,(_ZN40_INTERNAL_ceaf93ff_4_k_cu_3821df1a_288734cute7productE - _ZN40_INTERNAL_ceaf93ff_4_k_cu_3821df1a_288734cuda3std3__442_GLOBAL__N__ceaf93ff_4_k_cu_3821df1a_288736ignoreE)
_ZN40_INTERNAL_ceaf93ff_4_k_cu_3821df1a_288734cuda3std3__442_GLOBAL__N__ceaf93ff_4_k_cu_3821df1a_288736ignoreE:
	.zero		1
	.type		_ZN40_INTERNAL_ceaf93ff_4_k_cu_3821df1a_288734cute7productE,@object
	.size		_ZN40_INTERNAL_ceaf93ff_4_k_cu_3821df1a_288734cute7productE,(_ZN40_INTERNAL_ceaf93ff_4_k_cu_3821df1a_288734cuda3std3__45__cpo3endE - _ZN40_INTERNAL_ceaf93ff_4_k_cu_3821df1a_288734cute7productE)
_ZN40_INTERNAL_ceaf93ff_4_k_cu_3821df1a_288734cute7productE:
	.zero		1
	.type		_ZN40_INTERNAL_ceaf93ff_4_k_cu_3821df1a_288734cuda3std3__45__cpo3endE,@object
	.size		_ZN40_INTERNAL_ceaf93ff_4_k_cu_3821df1a_288734cuda3std3__45__cpo3endE,(_ZN40_INTERNAL_ceaf93ff_4_k_cu_3821df1a_288734cuda3std3__419piecewise_constructE - _ZN40_INTERNAL_ceaf93ff_4_k_cu_3821df1a_288734cuda3std3__45__cpo3endE)
_ZN40_INTERNAL_ceaf93ff_4_k_cu_3821df1a_288734cuda3std3__45__cpo3endE:
	.zero		1
	.type		_ZN40_INTERNAL_ceaf93ff_4_k_cu_3821df1a_288734cuda3std3__419piecewise_constructE,@object
	.size		_ZN40_INTERNAL_ceaf93ff_4_k_cu_3821df1a_288734cuda3std3__419piecewise_constructE,(_ZN40_INTERNAL_ceaf93ff_4_k_cu_3821df1a_288734cuda3std3__45__cpo4cendE - _ZN40_INTERNAL_ceaf93ff_4_k_cu_3821df1a_288734cuda3std3__419piecewise_constructE)
_ZN40_INTERNAL_ceaf93ff_4_k_cu_3821df1a_288734cuda3std3__419piecewise_constructE:
	.zero		1
	.type		_ZN40_INTERNAL_ceaf93ff_4_k_cu_3821df1a_288734cuda3std3__45__cpo4cendE,@object
	.size		_ZN40_INTERNAL_ceaf93ff_4_k_cu_3821df1a_288734cuda3std3__45__cpo4cendE,(_ZN40_INTERNAL_ceaf93ff_4_k_cu_3821df1a_288734cuda3std6ranges3__45__cpo4swapE - _ZN40_INTERNAL_ceaf93ff_4_k_cu_3821df1a_288734cuda3std3__45__cpo4cendE)
_ZN40_INTERNAL_ceaf93ff_4_k_cu_3821df1a_288734cuda3std3__45__cpo4cendE:
	.zero		1
	.type		_ZN40_INTERNAL_ceaf93ff_4_k_cu_3821df1a_288734cuda3std6ranges3__45__cpo4swapE,@object
	.size		_ZN40_INTERNAL_ceaf93ff_4_k_cu_3821df1a_288734cuda3std6ranges3__45__cpo4swapE,(.L_7 - _ZN40_INTERNAL_ceaf93ff_4_k_cu_3821df1a_288734cuda3std6ranges3__45__cpo4swapE)
_ZN40_INTERNAL_ceaf93ff_4_k_cu_3821df1a_288734cuda3std6ranges3__45__cpo4swapE:
	.zero		1
.L_7:


//--------------------- .nv.constant0._ZN7cutlass13device_kernelINS_4gemm6kernel13GemmUniversalIN4cute5tupleIJiiiiEEENS1_10collective13CollectiveMmaINS1_37MainloopSm90TmaGmmaWarpSpecializedFP8ILi5ENS5_IJNS4_1CILi1EEESB_SB_EEENS1_35KernelTmaWarpSpecializedCooperativeEEENS5_IJNSA_ILi256EEENSA_ILi64EEENSA_ILi128EEEEEENS_12float_e5m2_tENS5_IJlSB_lEEENS_12float_e4m3_tESK_NS4_8TiledMMAINS4_8MMA_AtomIJNS4_4SM904GMMA30MMA_64x64x32_F32E5M2E4M3_SS_TNILNSP_7ScaleInE1ELSR_1EEEEEENS4_6LayoutINS5_IJNSA_ILi2EEESB_SB_EEENS5_IJSB_NSA_ILi0EEESX_EEEEENS5_IJNS4_10UnderscoreES10_S10_EEEEENS4_13SM90_TMA_LOADENS4_14ComposedLayoutINS4_7SwizzleILi3ELi4ELi3EEENS4_18smem_ptr_flag_bitsILi8EEENSU_INS5_IJNSA_ILi8EEESH_EEENS5_IJSH_SB_EEEEEEEvNS4_8identityES13_S1D_vS1E_EENS_8epilogue10collective6detail29Sm90TmaWarpSpecializedAdapterINS1H_15DefaultEpilogueISJ_SK_SK_NS1G_6thread17LinearCombinationISJ_Li1EffLNS1L_9ScaleType4KindE0ELNS_15FloatRoundStyleE2ESJ_EENS1_15EpilogueDefaultEEEEEvvEEEEvNT_6ParamsE --------------------------
	.section	.nv.constant0._ZN7cutlass13device_kernelINS_4gemm6kernel13GemmUniversalIN4cute5tupleIJiiiiEEENS1_10collective13CollectiveMmaINS1_37MainloopSm90TmaGmmaWarpSpecializedFP8ILi5ENS5_IJNS4_1CILi1EEESB_SB_EEENS1_35KernelTmaWarpSpecializedCooperativeEEENS5_IJNSA_ILi256EEENSA_ILi64EEENSA_ILi128EEEEEENS_12float_e5m2_tENS5_IJlSB_lEEENS_12float_e4m3_tESK_NS4_8TiledMMAINS4_8MMA_AtomIJNS4_4SM904GMMA30MMA_64x64x32_F32E5M2E4M3_SS_TNILNSP_7ScaleInE1ELSR_1EEEEEENS4_6LayoutINS5_IJNSA_ILi2EEESB_SB_EEENS5_IJSB_NSA_ILi0EEESX_EEEEENS5_IJNS4_10UnderscoreES10_S10_EEEEENS4_13SM90_TMA_LOADENS4_14ComposedLayoutINS4_7SwizzleILi3ELi4ELi3EEENS4_18smem_ptr_flag_bitsILi8EEENSU_INS5_IJNSA_ILi8EEESH_EEENS5_IJSH_SB_EEEEEEEvNS4_8identityES13_S1D_vS1E_EENS_8epilogue10collective6detail29Sm90TmaWarpSpecializedAdapterINS1H_15DefaultEpilogueISJ_SK_SK_NS1G_6thread17LinearCombinationISJ_Li1EffLNS1L_9ScaleType4KindE0ELNS_15FloatRoundStyleE2ESJ_EENS1_15EpilogueDefaultEEEEEvvEEEEvNT_6ParamsE,"a",@progbits
	.sectionflags	@""
	.align	4
.nv.constant0._ZN7cutlass13device_kernelINS_4gemm6kernel13GemmUniversalIN4cute5tupleIJiiiiEEENS1_10collective13CollectiveMmaINS1_37MainloopSm90TmaGmmaWarpSpecializedFP8ILi5ENS5_IJNS4_1CILi1EEESB_SB_EEENS1_35KernelTmaWarpSpecializedCooperativeEEENS5_IJNSA_ILi256EEENSA_ILi64EEENSA_ILi128EEEEEENS_12float_e5m2_tENS5_IJlSB_lEEENS_12float_e4m3_tESK_NS4_8TiledMMAINS4_8MMA_AtomIJNS4_4SM904GMMA30MMA_64x64x32_F32E5M2E4M3_SS_TNILNSP_7ScaleInE1ELSR_1EEEEEENS4_6LayoutINS5_IJNSA_ILi2EEESB_SB_EEENS5_IJSB_NSA_ILi0EEESX_EEEEENS5_IJNS4_10UnderscoreES10_S10_EEEEENS4_13SM90_TMA_LOADENS4_14ComposedLayoutINS4_7SwizzleILi3ELi4ELi3EEENS4_18smem_ptr_flag_bitsILi8EEENSU_INS5_IJNSA_ILi8EEESH_EEENS5_IJSH_SB_EEEEEEEvNS4_8identityES13_S1D_vS1E_EENS_8epilogue10collective6detail29Sm90TmaWarpSpecializedAdapterINS1H_15DefaultEpilogueISJ_SK_SK_NS1G_6thread17LinearCombinationISJ_Li1EffLNS1L_9ScaleType4KindE0ELNS_15FloatRoundStyleE2ESJ_EENS1_15EpilogueDefaultEEEEEvvEEEEvNT_6ParamsE:
	.zero		1664


//--------------------- SYMBOLS --------------------------

	.type		.nv.reservedSmem.offset0,@object
	.size		.nv.reservedSmem.offset0,0x4
